//
// Generated by NVIDIA NVVM Compiler
//
// Compiler Build ID: CL-36424714
// Cuda compilation tools, release 13.0, V13.0.88
// Based on NVVM 20.0.0
//

.version 9.0
.target sm_100
.address_size 64

	// .globl	rvi_batch_f32
.extern .shared .align 16 .b8 shraw[];

.visible .entry rvi_batch_f32(
	.param .u64 .ptr .align 1 rvi_batch_f32_param_0,
	.param .u64 .ptr .align 1 rvi_batch_f32_param_1,
	.param .u64 .ptr .align 1 rvi_batch_f32_param_2,
	.param .u64 .ptr .align 1 rvi_batch_f32_param_3,
	.param .u64 .ptr .align 1 rvi_batch_f32_param_4,
	.param .u32 rvi_batch_f32_param_5,
	.param .u32 rvi_batch_f32_param_6,
	.param .u32 rvi_batch_f32_param_7,
	.param .u32 rvi_batch_f32_param_8,
	.param .u32 rvi_batch_f32_param_9,
	.param .u64 .ptr .align 1 rvi_batch_f32_param_10
)
{
	.reg .pred 	%p<71>;
	.reg .b16 	%rs<22>;
	.reg .b32 	%r<175>;
	.reg .b32 	%f<113>;
	.reg .b64 	%rd<34>;
	.reg .b64 	%fd<305>;

	ld.param.u64 	%rd8, [rvi_batch_f32_param_0];
	ld.param.u64 	%rd4, [rvi_batch_f32_param_1];
	ld.param.u64 	%rd5, [rvi_batch_f32_param_2];
	ld.param.u64 	%rd6, [rvi_batch_f32_param_3];
	ld.param.u64 	%rd7, [rvi_batch_f32_param_4];
	ld.param.u32 	%r76, [rvi_batch_f32_param_5];
	ld.param.u32 	%r77, [rvi_batch_f32_param_6];
	ld.param.u32 	%r79, [rvi_batch_f32_param_7];
	ld.param.u64 	%rd9, [rvi_batch_f32_param_10];
	cvta.to.global.u64 	%rd1, %rd9;
	cvta.to.global.u64 	%rd2, %rd8;
	mov.u32 	%r1, %ctaid.x;
	setp.ge.s32 	%p1, %r1, %r79;
	@%p1 bra 	$L__BB0_76;
	cvta.to.global.u64 	%rd10, %rd4;
	cvta.to.global.u64 	%rd11, %rd5;
	cvta.to.global.u64 	%rd12, %rd6;
	cvta.to.global.u64 	%rd13, %rd7;
	mul.wide.u32 	%rd14, %r1, 4;
	add.s64 	%rd15, %rd10, %rd14;
	ld.global.nc.u32 	%r2, [%rd15];
	add.s64 	%rd16, %rd11, %rd14;
	ld.global.nc.u32 	%r80, [%rd16];
	add.s64 	%rd17, %rd12, %rd14;
	ld.global.nc.u32 	%r4, [%rd17];
	add.s64 	%rd18, %rd13, %rd14;
	ld.global.nc.u32 	%r5, [%rd18];
	min.s32 	%r81, %r2, %r80;
	setp.lt.s32 	%p2, %r81, 1;
	@%p2 bra 	$L__BB0_76;
	mul.lo.s32 	%r6, %r76, %r1;
	add.s32 	%r7, %r2, -1;
	add.s32 	%r82, %r77, %r7;
	add.s32 	%r83, %r82, %r80;
	add.s32 	%r8, %r83, -1;
	min.s32 	%r9, %r8, %r76;
	mov.u32 	%r10, %tid.x;
	setp.ge.s32 	%p3, %r10, %r9;
	@%p3 bra 	$L__BB0_5;
	mov.u32 	%r11, %ntid.x;
	mov.u32 	%r143, %r10;
$L__BB0_4:
	add.s32 	%r84, %r143, %r6;
	mul.wide.s32 	%rd19, %r84, 4;
	add.s64 	%rd20, %rd1, %rd19;
	mov.b32 	%r85, 2143289344;
	st.global.u32 	[%rd20], %r85;
	add.s32 	%r143, %r143, %r11;
	setp.lt.s32 	%p4, %r143, %r9;
	@%p4 bra 	$L__BB0_4;
$L__BB0_5:
	bar.sync 	0;
	setp.ne.s32 	%p5, %r10, 0;
	@%p5 bra 	$L__BB0_76;
	mul.wide.s32 	%rd21, %r6, 4;
	add.s64 	%rd3, %rd1, %rd21;
	setp.lt.s32 	%p6, %r76, 1;
	setp.ge.s32 	%p7, %r77, %r76;
	or.pred  	%p8, %p6, %p7;
	@%p8 bra 	$L__BB0_76;
	ld.param.u32 	%r141, [rvi_batch_f32_param_9];
	shl.b32 	%r87, %r141, 2;
	mov.u32 	%r88, shraw;
	add.s32 	%r14, %r88, %r87;
	add.s32 	%r15, %r14, %r87;
	cvt.rn.f64.u32 	%fd75, %r80;
	rcp.rn.f64 	%fd1, %fd75;
	add.s32 	%r89, %r80, 1;
	cvt.rn.f64.u32 	%fd76, %r89;
	mov.f64 	%fd77, 0d4000000000000000;
	div.rn.f64 	%fd2, %fd77, %fd76;
	ld.global.nc.f32 	%f106, [%rd2];
	cvt.rn.f64.u32 	%fd3, %r2;
	and.b32  	%r16, %r2, 7;
	and.b32  	%r17, %r2, 3;
	mov.b16 	%rs21, 0;
	mov.f64 	%fd295, 0d0000000000000000;
	mov.b32 	%r144, 0;
	mov.f64 	%fd294, %fd295;
	mov.u32 	%r165, %r144;
	mov.u32 	%r164, %r144;
	mov.f64 	%fd293, %fd295;
	mov.f64 	%fd304, %fd295;
	mov.f64 	%fd303, %fd295;
	mov.f64 	%fd302, %fd295;
	mov.f64 	%fd301, %fd295;
	mov.u32 	%r174, %r144;
	mov.u32 	%r173, %r144;
	mov.u32 	%r172, %r144;
	mov.u32 	%r171, %r144;
	mov.u32 	%r170, %r144;
	mov.u32 	%r169, %r144;
	mov.f64 	%fd300, %fd295;
	mov.f64 	%fd299, %fd295;
	mov.u16 	%rs20, %rs21;
$L__BB0_8:
	mov.u16 	%rs1, %rs21;
	mov.f64 	%fd11, %fd300;
	mov.u32 	%r25, %r170;
	mov.u32 	%r24, %r171;
	mov.u32 	%r23, %r172;
	mov.u32 	%r22, %r173;
	mov.u32 	%r21, %r174;
	mov.f64 	%fd10, %fd301;
	mov.f64 	%fd9, %fd302;
	mov.f32 	%f2, %f106;
	mov.f64 	%fd6, %fd293;
	mov.u32 	%r20, %r164;
	mov.u32 	%r19, %r165;
	mov.u32 	%r18, %r144;
	mul.wide.u32 	%rd22, %r18, 4;
	add.s64 	%rd23, %rd2, %rd22;
	ld.global.nc.f32 	%f106, [%rd23];
	abs.f32 	%f4, %f106;
	add.s32 	%r144, %r18, 1;
	setp.lt.s32 	%p9, %r144, %r2;
	mov.f32 	%f107, 0f7FC00000;
	@%p9 bra 	$L__BB0_48;
	setp.ne.s32 	%p10, %r5, 0;
	@%p10 bra 	$L__BB0_21;
	setp.ne.s32 	%p32, %r18, %r7;
	@%p32 bra 	$L__BB0_15;
	mov.f64 	%fd295, 0d0000000000000000;
	mov.b32 	%r153, 0;
	mov.f64 	%fd294, %fd295;
$L__BB0_12:
	mul.wide.u32 	%rd28, %r153, 4;
	add.s64 	%rd29, %rd2, %rd28;
	ld.global.nc.f32 	%f5, [%rd29];
	abs.f32 	%f70, %f5;
	setp.equ.f32 	%p38, %f70, 0f7F800000;
	mov.f64 	%fd293, %fd6;
	mov.u32 	%r164, %r20;
	mov.u32 	%r165, %r19;
	@%p38 bra 	$L__BB0_48;
	cvt.f64.f32 	%fd228, %f5;
	add.f64 	%fd295, %fd295, %fd228;
	fma.rn.f64 	%fd294, %fd228, %fd228, %fd294;
	add.s32 	%r153, %r153, 1;
	setp.ne.s32 	%p39, %r153, %r2;
	@%p39 bra 	$L__BB0_12;
	div.rn.f64 	%fd229, %fd295, %fd3;
	div.rn.f64 	%fd230, %fd294, %fd3;
	mul.f64 	%fd231, %fd229, %fd229;
	sub.f64 	%fd232, %fd230, %fd231;
	max.f64 	%fd233, %fd232, 0d0000000000000000;
	sqrt.rn.f64 	%fd234, %fd233;
	cvt.rn.f32.f64 	%f107, %fd234;
	mov.f64 	%fd293, %fd6;
	mov.u32 	%r164, %r20;
	mov.u32 	%r165, %r19;
	bra.uni 	$L__BB0_48;
$L__BB0_15:
	abs.f32 	%f64, %f106;
	setp.ne.f32 	%p33, %f64, 0f7F800000;
	sub.s32 	%r154, %r18, %r2;
	mul.wide.s32 	%rd24, %r154, 4;
	add.s64 	%rd25, %rd2, %rd24;
	ld.global.nc.f32 	%f7, [%rd25];
	abs.f32 	%f66, %f7;
	setp.ne.f32 	%p34, %f66, 0f7F800000;
	and.pred  	%p35, %p34, %p33;
	@%p35 bra 	$L__BB0_20;
	mov.f64 	%fd295, 0d0000000000000000;
	mov.f64 	%fd294, %fd295;
$L__BB0_17:
	mul.wide.s32 	%rd26, %r154, 4;
	add.s64 	%rd27, %rd2, %rd26;
	ld.global.nc.f32 	%f8, [%rd27+4];
	abs.f32 	%f68, %f8;
	setp.equ.f32 	%p36, %f68, 0f7F800000;
	mov.f64 	%fd293, %fd6;
	mov.u32 	%r164, %r20;
	mov.u32 	%r165, %r19;
	@%p36 bra 	$L__BB0_48;
	add.s32 	%r154, %r154, 1;
	cvt.f64.f32 	%fd220, %f8;
	add.f64 	%fd295, %fd295, %fd220;
	fma.rn.f64 	%fd294, %fd220, %fd220, %fd294;
	setp.lt.s32 	%p37, %r154, %r18;
	@%p37 bra 	$L__BB0_17;
	div.rn.f64 	%fd221, %fd295, %fd3;
	div.rn.f64 	%fd222, %fd294, %fd3;
	mul.f64 	%fd223, %fd221, %fd221;
	sub.f64 	%fd224, %fd222, %fd223;
	max.f64 	%fd225, %fd224, 0d0000000000000000;
	sqrt.rn.f64 	%fd226, %fd225;
	cvt.rn.f32.f64 	%f107, %fd226;
	mov.f64 	%fd293, %fd6;
	mov.u32 	%r164, %r20;
	mov.u32 	%r165, %r19;
	bra.uni 	$L__BB0_48;
$L__BB0_20:
	cvt.f64.f32 	%fd207, %f106;
	cvt.f64.f32 	%fd208, %f7;
	sub.f64 	%fd209, %fd207, %fd208;
	add.f64 	%fd295, %fd295, %fd209;
	mul.f64 	%fd210, %fd207, %fd207;
	mul.f64 	%fd211, %fd208, %fd208;
	sub.f64 	%fd212, %fd210, %fd211;
	add.f64 	%fd294, %fd294, %fd212;
	div.rn.f64 	%fd213, %fd295, %fd3;
	div.rn.f64 	%fd214, %fd294, %fd3;
	mul.f64 	%fd215, %fd213, %fd213;
	sub.f64 	%fd216, %fd214, %fd215;
	max.f64 	%fd217, %fd216, 0d0000000000000000;
	sqrt.rn.f64 	%fd218, %fd217;
	cvt.rn.f32.f64 	%f107, %fd218;
	mov.f64 	%fd293, %fd6;
	mov.u32 	%r164, %r20;
	mov.u32 	%r165, %r19;
	bra.uni 	$L__BB0_48;
$L__BB0_21:
	setp.equ.f32 	%p11, %f4, 0f7F800000;
	mov.b32 	%r164, 0;
	mov.f64 	%fd293, 0d0000000000000000;
	mov.u32 	%r165, %r164;
	@%p11 bra 	$L__BB0_48;
	setp.ge.s32 	%p12, %r20, %r2;
	@%p12 bra 	$L__BB0_36;
	shl.b32 	%r106, %r19, 2;
	add.s32 	%r107, %r15, %r106;
	st.shared.f32 	[%r107], %f106;
	cvt.f64.f32 	%fd144, %f106;
	add.f64 	%fd293, %fd6, %fd144;
	add.s32 	%r108, %r19, 1;
	setp.eq.s32 	%p22, %r108, %r2;
	selp.b32 	%r165, 0, %r108, %p22;
	add.s32 	%r164, %r20, 1;
	setp.ne.s32 	%p23, %r164, %r2;
	@%p23 bra 	$L__BB0_48;
	setp.lt.u32 	%p24, %r2, 8;
	div.rn.f64 	%fd24, %fd293, %fd3;
	mov.f64 	%fd284, 0d0000000000000000;
	mov.b32 	%r157, 0;
	@%p24 bra 	$L__BB0_27;
	mov.f64 	%fd284, 0d0000000000000000;
	mov.b32 	%r155, 0;
$L__BB0_26:
	.pragma "nounroll";
	shl.b32 	%r111, %r155, 2;
	add.s32 	%r112, %r15, %r111;
	ld.shared.v2.f32 	{%f49, %f50}, [%r112];
	cvt.f64.f32 	%fd148, %f49;
	sub.f64 	%fd149, %fd148, %fd24;
	abs.f64 	%fd150, %fd149;
	add.f64 	%fd151, %fd284, %fd150;
	cvt.f64.f32 	%fd152, %f50;
	sub.f64 	%fd153, %fd152, %fd24;
	abs.f64 	%fd154, %fd153;
	add.f64 	%fd155, %fd151, %fd154;
	ld.shared.v2.f32 	{%f51, %f52}, [%r112+8];
	cvt.f64.f32 	%fd156, %f51;
	sub.f64 	%fd157, %fd156, %fd24;
	abs.f64 	%fd158, %fd157;
	add.f64 	%fd159, %fd155, %fd158;
	cvt.f64.f32 	%fd160, %f52;
	sub.f64 	%fd161, %fd160, %fd24;
	abs.f64 	%fd162, %fd161;
	add.f64 	%fd163, %fd159, %fd162;
	ld.shared.v2.f32 	{%f53, %f54}, [%r112+16];
	cvt.f64.f32 	%fd164, %f53;
	sub.f64 	%fd165, %fd164, %fd24;
	abs.f64 	%fd166, %fd165;
	add.f64 	%fd167, %fd163, %fd166;
	cvt.f64.f32 	%fd168, %f54;
	sub.f64 	%fd169, %fd168, %fd24;
	abs.f64 	%fd170, %fd169;
	add.f64 	%fd171, %fd167, %fd170;
	ld.shared.v2.f32 	{%f55, %f56}, [%r112+24];
	cvt.f64.f32 	%fd172, %f55;
	sub.f64 	%fd173, %fd172, %fd24;
	abs.f64 	%fd174, %fd173;
	add.f64 	%fd175, %fd171, %fd174;
	cvt.f64.f32 	%fd176, %f56;
	sub.f64 	%fd177, %fd176, %fd24;
	abs.f64 	%fd178, %fd177;
	add.f64 	%fd284, %fd175, %fd178;
	add.s32 	%r155, %r155, 8;
	and.b32  	%r157, %r2, 2147483640;
	setp.ne.s32 	%p25, %r155, %r157;
	@%p25 bra 	$L__BB0_26;
$L__BB0_27:
	setp.eq.s32 	%p26, %r16, 0;
	@%p26 bra 	$L__BB0_35;
	add.s32 	%r113, %r16, -1;
	setp.lt.u32 	%p27, %r113, 3;
	@%p27 bra 	$L__BB0_30;
	shl.b32 	%r114, %r157, 2;
	add.s32 	%r115, %r15, %r114;
	ld.shared.f32 	%f57, [%r115];
	cvt.f64.f32 	%fd180, %f57;
	sub.f64 	%fd181, %fd180, %fd24;
	abs.f64 	%fd182, %fd181;
	add.f64 	%fd183, %fd284, %fd182;
	ld.shared.f32 	%f58, [%r115+4];
	cvt.f64.f32 	%fd184, %f58;
	sub.f64 	%fd185, %fd184, %fd24;
	abs.f64 	%fd186, %fd185;
	add.f64 	%fd187, %fd183, %fd186;
	ld.shared.f32 	%f59, [%r115+8];
	cvt.f64.f32 	%fd188, %f59;
	sub.f64 	%fd189, %fd188, %fd24;
	abs.f64 	%fd190, %fd189;
	add.f64 	%fd191, %fd187, %fd190;
	ld.shared.f32 	%f60, [%r115+12];
	cvt.f64.f32 	%fd192, %f60;
	sub.f64 	%fd193, %fd192, %fd24;
	abs.f64 	%fd194, %fd193;
	add.f64 	%fd284, %fd191, %fd194;
	add.s32 	%r157, %r157, 4;
$L__BB0_30:
	setp.eq.s32 	%p28, %r17, 0;
	@%p28 bra 	$L__BB0_35;
	setp.eq.s32 	%p29, %r17, 1;
	@%p29 bra 	$L__BB0_33;
	shl.b32 	%r116, %r157, 2;
	add.s32 	%r117, %r15, %r116;
	ld.shared.f32 	%f61, [%r117];
	cvt.f64.f32 	%fd196, %f61;
	sub.f64 	%fd197, %fd196, %fd24;
	abs.f64 	%fd198, %fd197;
	add.f64 	%fd199, %fd284, %fd198;
	ld.shared.f32 	%f62, [%r117+4];
	cvt.f64.f32 	%fd200, %f62;
	sub.f64 	%fd201, %fd200, %fd24;
	abs.f64 	%fd202, %fd201;
	add.f64 	%fd284, %fd199, %fd202;
	add.s32 	%r157, %r157, 2;
$L__BB0_33:
	and.b32  	%r118, %r2, 1;
	setp.eq.b32 	%p30, %r118, 1;
	not.pred 	%p31, %p30;
	@%p31 bra 	$L__BB0_35;
	shl.b32 	%r119, %r157, 2;
	add.s32 	%r120, %r15, %r119;
	ld.shared.f32 	%f63, [%r120];
	cvt.f64.f32 	%fd203, %f63;
	sub.f64 	%fd204, %fd203, %fd24;
	abs.f64 	%fd205, %fd204;
	add.f64 	%fd284, %fd284, %fd205;
$L__BB0_35:
	div.rn.f64 	%fd206, %fd284, %fd3;
	cvt.rn.f32.f64 	%f107, %fd206;
	mov.u32 	%r164, %r2;
	bra.uni 	$L__BB0_48;
$L__BB0_36:
	setp.lt.u32 	%p13, %r2, 8;
	shl.b32 	%r92, %r19, 2;
	add.s32 	%r93, %r15, %r92;
	ld.shared.f32 	%f32, [%r93];
	st.shared.f32 	[%r93], %f106;
	add.s32 	%r43, %r19, 1;
	cvt.f64.f32 	%fd81, %f106;
	cvt.f64.f32 	%fd82, %f32;
	sub.f64 	%fd83, %fd81, %fd82;
	add.f64 	%fd293, %fd6, %fd83;
	div.rn.f64 	%fd38, %fd293, %fd3;
	mov.f64 	%fd292, 0d0000000000000000;
	mov.b32 	%r162, 0;
	@%p13 bra 	$L__BB0_39;
	ld.param.u32 	%r142, [rvi_batch_f32_param_9];
	shl.b32 	%r94, %r142, 3;
	mov.u32 	%r95, shraw;
	add.s32 	%r96, %r94, %r95;
	add.s32 	%r159, %r96, 16;
	and.b32  	%r97, %r2, 2147483640;
	neg.s32 	%r160, %r97;
	mov.f64 	%fd292, 0d0000000000000000;
$L__BB0_38:
	.pragma "nounroll";
	and.b32  	%r162, %r2, 2147483640;
	ld.shared.v2.f32 	{%f33, %f34}, [%r159+-16];
	cvt.f64.f32 	%fd85, %f33;
	sub.f64 	%fd86, %fd85, %fd38;
	abs.f64 	%fd87, %fd86;
	add.f64 	%fd88, %fd292, %fd87;
	cvt.f64.f32 	%fd89, %f34;
	sub.f64 	%fd90, %fd89, %fd38;
	abs.f64 	%fd91, %fd90;
	add.f64 	%fd92, %fd88, %fd91;
	ld.shared.v2.f32 	{%f35, %f36}, [%r159+-8];
	cvt.f64.f32 	%fd93, %f35;
	sub.f64 	%fd94, %fd93, %fd38;
	abs.f64 	%fd95, %fd94;
	add.f64 	%fd96, %fd92, %fd95;
	cvt.f64.f32 	%fd97, %f36;
	sub.f64 	%fd98, %fd97, %fd38;
	abs.f64 	%fd99, %fd98;
	add.f64 	%fd100, %fd96, %fd99;
	ld.shared.v2.f32 	{%f37, %f38}, [%r159];
	cvt.f64.f32 	%fd101, %f37;
	sub.f64 	%fd102, %fd101, %fd38;
	abs.f64 	%fd103, %fd102;
	add.f64 	%fd104, %fd100, %fd103;
	cvt.f64.f32 	%fd105, %f38;
	sub.f64 	%fd106, %fd105, %fd38;
	abs.f64 	%fd107, %fd106;
	add.f64 	%fd108, %fd104, %fd107;
	ld.shared.v2.f32 	{%f39, %f40}, [%r159+8];
	cvt.f64.f32 	%fd109, %f39;
	sub.f64 	%fd110, %fd109, %fd38;
	abs.f64 	%fd111, %fd110;
	add.f64 	%fd112, %fd108, %fd111;
	cvt.f64.f32 	%fd113, %f40;
	sub.f64 	%fd114, %fd113, %fd38;
	abs.f64 	%fd115, %fd114;
	add.f64 	%fd292, %fd112, %fd115;
	add.s32 	%r160, %r160, 8;
	add.s32 	%r159, %r159, 32;
	setp.ne.s32 	%p14, %r160, 0;
	@%p14 bra 	$L__BB0_38;
$L__BB0_39:
	setp.eq.s32 	%p15, %r16, 0;
	@%p15 bra 	$L__BB0_47;
	add.s32 	%r98, %r16, -1;
	setp.lt.u32 	%p16, %r98, 3;
	@%p16 bra 	$L__BB0_42;
	shl.b32 	%r99, %r162, 2;
	add.s32 	%r100, %r15, %r99;
	ld.shared.f32 	%f41, [%r100];
	cvt.f64.f32 	%fd117, %f41;
	sub.f64 	%fd118, %fd117, %fd38;
	abs.f64 	%fd119, %fd118;
	add.f64 	%fd120, %fd292, %fd119;
	ld.shared.f32 	%f42, [%r100+4];
	cvt.f64.f32 	%fd121, %f42;
	sub.f64 	%fd122, %fd121, %fd38;
	abs.f64 	%fd123, %fd122;
	add.f64 	%fd124, %fd120, %fd123;
	ld.shared.f32 	%f43, [%r100+8];
	cvt.f64.f32 	%fd125, %f43;
	sub.f64 	%fd126, %fd125, %fd38;
	abs.f64 	%fd127, %fd126;
	add.f64 	%fd128, %fd124, %fd127;
	ld.shared.f32 	%f44, [%r100+12];
	cvt.f64.f32 	%fd129, %f44;
	sub.f64 	%fd130, %fd129, %fd38;
	abs.f64 	%fd131, %fd130;
	add.f64 	%fd292, %fd128, %fd131;
	add.s32 	%r162, %r162, 4;
$L__BB0_42:
	setp.eq.s32 	%p17, %r17, 0;
	@%p17 bra 	$L__BB0_47;
	setp.eq.s32 	%p18, %r17, 1;
	@%p18 bra 	$L__BB0_45;
	shl.b32 	%r101, %r162, 2;
	add.s32 	%r102, %r15, %r101;
	ld.shared.f32 	%f45, [%r102];
	cvt.f64.f32 	%fd133, %f45;
	sub.f64 	%fd134, %fd133, %fd38;
	abs.f64 	%fd135, %fd134;
	add.f64 	%fd136, %fd292, %fd135;
	ld.shared.f32 	%f46, [%r102+4];
	cvt.f64.f32 	%fd137, %f46;
	sub.f64 	%fd138, %fd137, %fd38;
	abs.f64 	%fd139, %fd138;
	add.f64 	%fd292, %fd136, %fd139;
	add.s32 	%r162, %r162, 2;
$L__BB0_45:
	and.b32  	%r103, %r2, 1;
	setp.eq.b32 	%p19, %r103, 1;
	not.pred 	%p20, %p19;
	@%p20 bra 	$L__BB0_47;
	shl.b32 	%r104, %r162, 2;
	add.s32 	%r105, %r15, %r104;
	ld.shared.f32 	%f47, [%r105];
	cvt.f64.f32 	%fd140, %f47;
	sub.f64 	%fd141, %fd140, %fd38;
	abs.f64 	%fd142, %fd141;
	add.f64 	%fd292, %fd292, %fd142;
$L__BB0_47:
	div.rn.f64 	%fd143, %fd292, %fd3;
	cvt.rn.f32.f64 	%f107, %fd143;
	setp.eq.s32 	%p21, %r43, %r2;
	selp.b32 	%r165, 0, %r43, %p21;
	mov.u32 	%r164, %r20;
$L__BB0_48:
	abs.f32 	%f71, %f2;
	setp.equ.f32 	%p40, %f71, 0f7F800000;
	abs.f32 	%f73, %f106;
	setp.equ.f32 	%p41, %f73, 0f7F800000;
	setp.eq.s32 	%p42, %r18, 0;
	sub.f32 	%f75, %f106, %f2;
	selp.f32 	%f76, 0f7FC00000, %f75, %p40;
	selp.f32 	%f77, 0f7FC00000, %f76, %p41;
	selp.f32 	%f78, 0f7FC00000, %f77, %p42;
	setp.ne.s32 	%p43, %r4, 0;
	abs.f32 	%f79, %f78;
	setp.equ.f32 	%p44, %f79, 0f7F800000;
	abs.f32 	%f80, %f107;
	setp.equ.f32 	%p45, %f80, 0f7F800000;
	or.pred  	%p46, %p44, %p45;
	setp.leu.f32 	%p47, %f78, 0f00000000;
	selp.f32 	%f82, 0f00000000, %f107, %p47;
	setp.lt.f32 	%p48, %f78, 0f00000000;
	selp.f32 	%f83, %f107, 0f00000000, %p48;
	selp.f32 	%f14, 0f7FC00000, %f82, %p46;
	selp.f32 	%f15, 0f7FC00000, %f83, %p46;
	mov.f32 	%f110, 0f7FC00000;
	mov.f32 	%f105, 0f7FC00000;
	@%p43 bra 	$L__BB0_59;
	abs.f32 	%f91, %f14;
	setp.equ.f32 	%p55, %f91, 0f7F800000;
	mov.f64 	%fd301, 0d0000000000000000;
	mov.b32 	%r171, 0;
	mov.u32 	%r173, %r171;
	@%p55 bra 	$L__BB0_54;
	setp.ge.s32 	%p56, %r22, %r80;
	@%p56 bra 	$L__BB0_53;
	shl.b32 	%r129, %r24, 2;
	mov.u32 	%r130, shraw;
	add.s32 	%r131, %r130, %r129;
	st.shared.f32 	[%r131], %f14;
	cvt.f64.f32 	%fd252, %f14;
	add.f64 	%fd301, %fd10, %fd252;
	add.s32 	%r132, %r24, 1;
	setp.eq.s32 	%p58, %r132, %r80;
	selp.b32 	%r171, 0, %r132, %p58;
	add.s32 	%r173, %r22, 1;
	setp.ne.s32 	%p59, %r173, %r80;
	@%p59 bra 	$L__BB0_54;
	mul.f64 	%fd253, %fd1, %fd301;
	cvt.rn.f32.f64 	%f110, %fd253;
	mov.u32 	%r173, %r80;
	bra.uni 	$L__BB0_54;
$L__BB0_53:
	shl.b32 	%r125, %r24, 2;
	mov.u32 	%r126, shraw;
	add.s32 	%r127, %r126, %r125;
	ld.shared.f32 	%f92, [%r127];
	st.shared.f32 	[%r127], %f14;
	add.s32 	%r128, %r24, 1;
	setp.eq.s32 	%p57, %r128, %r80;
	selp.b32 	%r171, 0, %r128, %p57;
	cvt.f64.f32 	%fd248, %f14;
	cvt.f64.f32 	%fd249, %f92;
	sub.f64 	%fd250, %fd248, %fd249;
	add.f64 	%fd301, %fd10, %fd250;
	mul.f64 	%fd251, %fd1, %fd301;
	cvt.rn.f32.f64 	%f110, %fd251;
	mov.u32 	%r173, %r22;
$L__BB0_54:
	abs.f32 	%f95, %f15;
	setp.equ.f32 	%p60, %f95, 0f7F800000;
	mov.f32 	%f111, 0f7FC00000;
	mov.f64 	%fd302, 0d0000000000000000;
	mov.b32 	%r172, 0;
	mov.u16 	%rs21, %rs1;
	mov.f64 	%fd300, %fd11;
	mov.u32 	%r170, %r25;
	mov.u32 	%r174, %r172;
	@%p60 bra 	$L__BB0_69;
	setp.ge.s32 	%p61, %r21, %r80;
	@%p61 bra 	$L__BB0_58;
	shl.b32 	%r137, %r23, 2;
	add.s32 	%r138, %r14, %r137;
	st.shared.f32 	[%r138], %f15;
	cvt.f64.f32 	%fd259, %f15;
	add.f64 	%fd302, %fd9, %fd259;
	add.s32 	%r139, %r23, 1;
	setp.eq.s32 	%p63, %r139, %r80;
	selp.b32 	%r172, 0, %r139, %p63;
	add.s32 	%r174, %r21, 1;
	setp.ne.s32 	%p64, %r174, %r80;
	mov.u16 	%rs21, %rs1;
	mov.f64 	%fd300, %fd11;
	mov.u32 	%r170, %r25;
	@%p64 bra 	$L__BB0_69;
	mul.f64 	%fd260, %fd1, %fd302;
	cvt.rn.f32.f64 	%f111, %fd260;
	mov.u16 	%rs21, %rs1;
	mov.f64 	%fd300, %fd11;
	mov.u32 	%r170, %r25;
	mov.u32 	%r174, %r80;
	bra.uni 	$L__BB0_69;
$L__BB0_58:
	shl.b32 	%r134, %r23, 2;
	add.s32 	%r135, %r14, %r134;
	ld.shared.f32 	%f96, [%r135];
	st.shared.f32 	[%r135], %f15;
	add.s32 	%r136, %r23, 1;
	setp.eq.s32 	%p62, %r136, %r80;
	selp.b32 	%r172, 0, %r136, %p62;
	cvt.f64.f32 	%fd255, %f15;
	cvt.f64.f32 	%fd256, %f96;
	sub.f64 	%fd257, %fd255, %fd256;
	add.f64 	%fd302, %fd9, %fd257;
	mul.f64 	%fd258, %fd1, %fd302;
	cvt.rn.f32.f64 	%f111, %fd258;
	mov.u16 	%rs21, %rs1;
	mov.f64 	%fd300, %fd11;
	mov.u32 	%r170, %r25;
	mov.u32 	%r174, %r21;
	bra.uni 	$L__BB0_69;
$L__BB0_59:
	abs.f32 	%f85, %f14;
	setp.equ.f32 	%p49, %f85, 0f7F800000;
	mov.b32 	%r168, 0;
	mov.f64 	%fd297, 0d0000000000000000;
	mov.b16 	%rs19, 0;
	mov.f32 	%f110, %f105;
	@%p49 bra 	$L__BB0_64;
	and.b16  	%rs8, %rs20, 255;
	setp.ne.s16 	%p50, %rs8, 0;
	@%p50 bra 	$L__BB0_63;
	cvt.f64.f32 	%fd240, %f14;
	add.f64 	%fd297, %fd299, %fd240;
	add.s32 	%r168, %r169, 1;
	setp.ne.s32 	%p51, %r168, %r80;
	mov.f32 	%f110, %f105;
	@%p51 bra 	$L__BB0_64;
	mul.f64 	%fd303, %fd1, %fd297;
	cvt.rn.f32.f64 	%f110, %fd303;
	mov.b16 	%rs19, 1;
	mov.u32 	%r168, %r80;
	bra.uni 	$L__BB0_64;
$L__BB0_63:
	cvt.f64.f32 	%fd236, %f14;
	mul.f64 	%fd237, %fd2, %fd236;
	mov.f64 	%fd238, 0d3FF0000000000000;
	sub.f64 	%fd239, %fd238, %fd2;
	fma.rn.f64 	%fd303, %fd239, %fd303, %fd237;
	cvt.rn.f32.f64 	%f110, %fd303;
	mov.b16 	%rs19, 1;
	mov.f64 	%fd297, %fd299;
	mov.u32 	%r168, %r169;
$L__BB0_64:
	abs.f32 	%f88, %f15;
	setp.equ.f32 	%p52, %f88, 0f7F800000;
	mov.f32 	%f111, 0f7FC00000;
	mov.b32 	%r170, 0;
	mov.f64 	%fd300, 0d0000000000000000;
	mov.b16 	%rs21, 0;
	mov.u16 	%rs20, %rs19;
	mov.f64 	%fd299, %fd297;
	mov.u32 	%r169, %r168;
	mov.u32 	%r171, %r24;
	mov.u32 	%r172, %r23;
	mov.u32 	%r173, %r22;
	mov.u32 	%r174, %r21;
	mov.f64 	%fd301, %fd10;
	mov.f64 	%fd302, %fd9;
	@%p52 bra 	$L__BB0_69;
	and.b16  	%rs13, %rs1, 255;
	setp.ne.s16 	%p53, %rs13, 0;
	@%p53 bra 	$L__BB0_68;
	cvt.f64.f32 	%fd246, %f15;
	add.f64 	%fd300, %fd11, %fd246;
	add.s32 	%r170, %r25, 1;
	setp.ne.s32 	%p54, %r170, %r80;
	mov.u16 	%rs20, %rs19;
	mov.f64 	%fd299, %fd297;
	mov.u32 	%r169, %r168;
	mov.u32 	%r171, %r24;
	mov.u32 	%r172, %r23;
	mov.u32 	%r173, %r22;
	mov.u32 	%r174, %r21;
	mov.f64 	%fd301, %fd10;
	mov.f64 	%fd302, %fd9;
	@%p54 bra 	$L__BB0_69;
	mul.f64 	%fd304, %fd1, %fd300;
	cvt.rn.f32.f64 	%f111, %fd304;
	mov.b16 	%rs21, 1;
	mov.u16 	%rs20, %rs19;
	mov.f64 	%fd299, %fd297;
	mov.u32 	%r169, %r168;
	mov.u32 	%r170, %r80;
	mov.u32 	%r171, %r24;
	mov.u32 	%r172, %r23;
	mov.u32 	%r173, %r22;
	mov.u32 	%r174, %r21;
	mov.f64 	%fd301, %fd10;
	mov.f64 	%fd302, %fd9;
	bra.uni 	$L__BB0_69;
$L__BB0_68:
	cvt.f64.f32 	%fd242, %f15;
	mul.f64 	%fd243, %fd2, %fd242;
	mov.f64 	%fd244, 0d3FF0000000000000;
	sub.f64 	%fd245, %fd244, %fd2;
	fma.rn.f64 	%fd304, %fd245, %fd304, %fd243;
	cvt.rn.f32.f64 	%f111, %fd304;
	mov.b16 	%rs21, 1;
	mov.u16 	%rs20, %rs19;
	mov.f64 	%fd299, %fd297;
	mov.f64 	%fd300, %fd11;
	mov.u32 	%r169, %r168;
	mov.u32 	%r170, %r25;
	mov.u32 	%r171, %r24;
	mov.u32 	%r172, %r23;
	mov.u32 	%r173, %r22;
	mov.u32 	%r174, %r21;
	mov.f64 	%fd301, %fd10;
	mov.f64 	%fd302, %fd9;
$L__BB0_69:
	setp.lt.s32 	%p65, %r18, %r8;
	@%p65 bra 	$L__BB0_75;
	abs.f32 	%f98, %f110;
	setp.ne.f32 	%p66, %f98, 0f7F800000;
	abs.f32 	%f99, %f111;
	setp.ne.f32 	%p67, %f99, 0f7F800000;
	and.pred  	%p68, %p66, %p67;
	@%p68 bra 	$L__BB0_72;
	mul.wide.u32 	%rd32, %r18, 4;
	add.s64 	%rd33, %rd3, %rd32;
	mov.b32 	%r140, 2143289344;
	st.global.u32 	[%rd33], %r140;
	bra.uni 	$L__BB0_75;
$L__BB0_72:
	cvt.f64.f32 	%fd261, %f110;
	cvt.f64.f32 	%fd262, %f111;
	add.f64 	%fd73, %fd261, %fd262;
	abs.f64 	%fd263, %fd73;
	setp.le.f64 	%p69, %fd263, 0d3CD203AF9EE75616;
	mov.f32 	%f112, 0f7FC00000;
	@%p69 bra 	$L__BB0_74;
	cvt.rn.f32.f64 	%f102, %fd73;
	div.rn.f32 	%f103, %f110, %f102;
	mul.f32 	%f112, %f103, 0f42C80000;
$L__BB0_74:
	mul.wide.u32 	%rd30, %r18, 4;
	add.s64 	%rd31, %rd3, %rd30;
	st.global.f32 	[%rd31], %f112;
$L__BB0_75:
	setp.ne.s32 	%p70, %r144, %r76;
	@%p70 bra 	$L__BB0_8;
$L__BB0_76:
	ret;

}
	// .globl	rvi_many_series_one_param_f32
.visible .entry rvi_many_series_one_param_f32(
	.param .u64 .ptr .align 1 rvi_many_series_one_param_f32_param_0,
	.param .u64 .ptr .align 1 rvi_many_series_one_param_f32_param_1,
	.param .u32 rvi_many_series_one_param_f32_param_2,
	.param .u32 rvi_many_series_one_param_f32_param_3,
	.param .u32 rvi_many_series_one_param_f32_param_4,
	.param .u32 rvi_many_series_one_param_f32_param_5,
	.param .u32 rvi_many_series_one_param_f32_param_6,
	.param .u32 rvi_many_series_one_param_f32_param_7,
	.param .u64 .ptr .align 1 rvi_many_series_one_param_f32_param_8
)
{
	.local .align 16 .b8 	__local_depot1[16384];
	.reg .b64 	%SP;
	.reg .b64 	%SPL;
	.reg .pred 	%p<103>;
	.reg .b16 	%rs<36>;
	.reg .b32 	%r<219>;
	.reg .b32 	%f<208>;
	.reg .b64 	%rd<159>;
	.reg .b64 	%fd<717>;

	mov.u64 	%SPL, __local_depot1;
	ld.param.u64 	%rd14, [rvi_many_series_one_param_f32_param_0];
	ld.param.u64 	%rd15, [rvi_many_series_one_param_f32_param_1];
	ld.param.u32 	%r99, [rvi_many_series_one_param_f32_param_2];
	ld.param.u32 	%r100, [rvi_many_series_one_param_f32_param_3];
	ld.param.u32 	%r101, [rvi_many_series_one_param_f32_param_4];
	ld.param.u32 	%r102, [rvi_many_series_one_param_f32_param_5];
	ld.param.u32 	%r103, [rvi_many_series_one_param_f32_param_6];
	ld.param.u64 	%rd16, [rvi_many_series_one_param_f32_param_8];
	cvta.to.global.u64 	%rd1, %rd16;
	add.u64 	%rd2, %SPL, 0;
	add.u64 	%rd3, %SPL, 4096;
	add.u64 	%rd4, %SPL, 8192;
	mov.u32 	%r105, %ctaid.x;
	mov.u32 	%r106, %ntid.x;
	mov.u32 	%r107, %tid.x;
	mad.lo.s32 	%r1, %r105, %r106, %r107;
	setp.ge.s32 	%p2, %r1, %r99;
	@%p2 bra 	$L__BB1_122;
	min.s32 	%r108, %r101, %r102;
	setp.lt.s32 	%p3, %r108, 1;
	@%p3 bra 	$L__BB1_122;
	cvta.to.global.u64 	%rd20, %rd15;
	mul.wide.s32 	%rd21, %r1, 4;
	add.s64 	%rd22, %rd20, %rd21;
	ld.global.nc.u32 	%r109, [%rd22];
	add.s32 	%r2, %r101, -1;
	add.s32 	%r110, %r102, %r2;
	add.s32 	%r111, %r110, %r109;
	add.s32 	%r3, %r111, -1;
	min.s32 	%r4, %r3, %r100;
	setp.lt.s32 	%p4, %r4, 1;
	@%p4 bra 	$L__BB1_14;
	and.b32  	%r5, %r4, 7;
	setp.lt.u32 	%p5, %r4, 8;
	mov.b32 	%r177, 0;
	@%p5 bra 	$L__BB1_6;
	and.b32  	%r177, %r4, 2147483640;
	mov.b32 	%r175, 0;
	mul.wide.s32 	%rd25, %r99, 4;
$L__BB1_5:
	.pragma "nounroll";
	mad.lo.s32 	%r114, %r175, %r99, %r1;
	mul.wide.s32 	%rd23, %r114, 4;
	add.s64 	%rd24, %rd1, %rd23;
	mov.b32 	%r115, 2143289344;
	st.global.u32 	[%rd24], %r115;
	add.s64 	%rd26, %rd24, %rd25;
	st.global.u32 	[%rd26], %r115;
	add.s64 	%rd27, %rd26, %rd25;
	st.global.u32 	[%rd27], %r115;
	add.s64 	%rd28, %rd27, %rd25;
	st.global.u32 	[%rd28], %r115;
	add.s64 	%rd29, %rd28, %rd25;
	st.global.u32 	[%rd29], %r115;
	add.s64 	%rd30, %rd29, %rd25;
	st.global.u32 	[%rd30], %r115;
	add.s64 	%rd31, %rd30, %rd25;
	st.global.u32 	[%rd31], %r115;
	add.s64 	%rd32, %rd31, %rd25;
	st.global.u32 	[%rd32], %r115;
	add.s32 	%r175, %r175, 8;
	setp.ne.s32 	%p6, %r175, %r177;
	@%p6 bra 	$L__BB1_5;
$L__BB1_6:
	setp.eq.s32 	%p7, %r5, 0;
	@%p7 bra 	$L__BB1_14;
	and.b32  	%r10, %r4, 3;
	setp.lt.u32 	%p8, %r5, 4;
	@%p8 bra 	$L__BB1_9;
	mad.lo.s32 	%r116, %r177, %r99, %r1;
	mul.wide.s32 	%rd33, %r116, 4;
	add.s64 	%rd34, %rd1, %rd33;
	mov.b32 	%r117, 2143289344;
	st.global.u32 	[%rd34], %r117;
	mul.wide.s32 	%rd35, %r99, 4;
	add.s64 	%rd36, %rd34, %rd35;
	st.global.u32 	[%rd36], %r117;
	add.s64 	%rd37, %rd36, %rd35;
	st.global.u32 	[%rd37], %r117;
	add.s64 	%rd38, %rd37, %rd35;
	st.global.u32 	[%rd38], %r117;
	add.s32 	%r177, %r177, 4;
$L__BB1_9:
	setp.eq.s32 	%p9, %r10, 0;
	@%p9 bra 	$L__BB1_14;
	setp.eq.s32 	%p10, %r10, 1;
	@%p10 bra 	$L__BB1_12;
	mad.lo.s32 	%r118, %r177, %r99, %r1;
	mul.wide.s32 	%rd39, %r118, 4;
	add.s64 	%rd40, %rd1, %rd39;
	mov.b32 	%r119, 2143289344;
	st.global.u32 	[%rd40], %r119;
	mul.wide.s32 	%rd41, %r99, 4;
	add.s64 	%rd42, %rd40, %rd41;
	st.global.u32 	[%rd42], %r119;
	add.s32 	%r177, %r177, 2;
$L__BB1_12:
	and.b32  	%r120, %r4, 1;
	setp.eq.b32 	%p11, %r120, 1;
	not.pred 	%p12, %p11;
	@%p12 bra 	$L__BB1_14;
	mad.lo.s32 	%r121, %r177, %r99, %r1;
	mul.wide.s32 	%rd43, %r121, 4;
	add.s64 	%rd44, %rd1, %rd43;
	mov.b32 	%r122, 2143289344;
	st.global.u32 	[%rd44], %r122;
$L__BB1_14:
	setp.ge.s32 	%p13, %r3, %r100;
	@%p13 bra 	$L__BB1_122;
	setp.eq.s32 	%p14, %r103, 0;
	setp.lt.u32 	%p15, %r102, 1025;
	and.pred  	%p1, %p15, %p14;
	cvt.rn.f64.u32 	%fd105, %r102;
	rcp.rn.f64 	%fd1, %fd105;
	add.s32 	%r123, %r102, 1;
	cvt.rn.f64.u32 	%fd106, %r123;
	mov.f64 	%fd107, 0d4000000000000000;
	div.rn.f64 	%fd2, %fd107, %fd106;
	cvta.to.global.u64 	%rd45, %rd14;
	add.s64 	%rd5, %rd45, %rd21;
	setp.lt.s32 	%p16, %r100, 1;
	@%p16 bra 	$L__BB1_122;
	ld.global.nc.f32 	%f200, [%rd5];
	cvt.rn.f64.u32 	%fd3, %r101;
	and.b32  	%r15, %r101, 15;
	and.b32  	%r16, %r101, 7;
	and.b32  	%r17, %r101, 2147483632;
	and.b32  	%r18, %r101, 3;
	mov.b16 	%rs29, 0;
	mov.b32 	%r209, 0;
	mov.f64 	%fd707, 0d0000000000000000;
	cvt.u16.u32 	%rs13, %r101;
	not.pred 	%p80, %p1;
	mov.u16 	%rs30, %rs29;
	mov.f64 	%fd706, %fd707;
	mov.u32 	%r208, %r209;
	mov.f64 	%fd705, %fd707;
	mov.u32 	%r181, %r209;
	mov.f64 	%fd716, %fd707;
	mov.f64 	%fd715, %fd707;
	mov.f64 	%fd714, %fd707;
	mov.f64 	%fd713, %fd707;
	mov.u32 	%r218, %r209;
	mov.u32 	%r217, %r209;
	mov.u32 	%r216, %r209;
	mov.u32 	%r215, %r209;
	mov.u32 	%r214, %r209;
	mov.u32 	%r213, %r209;
	mov.f64 	%fd712, %fd707;
	mov.f64 	%fd711, %fd707;
	mov.u16 	%rs35, %rs29;
	mov.u16 	%rs34, %rs29;
$L__BB1_17:
	mov.u16 	%rs3, %rs35;
	mov.f64 	%fd11, %fd712;
	mov.u32 	%r26, %r214;
	mov.u32 	%r25, %r215;
	mov.u32 	%r24, %r216;
	mov.u32 	%r23, %r217;
	mov.u32 	%r22, %r218;
	mov.f64 	%fd10, %fd713;
	mov.f64 	%fd9, %fd714;
	mov.u32 	%r21, %r181;
	mov.f32 	%f2, %f200;
	mov.f64 	%fd6, %fd705;
	mov.u32 	%r20, %r208;
	mov.u32 	%r19, %r209;
	sub.s16 	%rs14, %rs13, %rs29;
	sub.s32 	%r28, %r21, %r101;
	add.s32 	%r29, %r28, 1;
	max.s32 	%r125, %r29, %r21;
	cvt.u16.u32 	%rs15, %r125;
	add.s16 	%rs16, %rs14, %rs15;
	cvt.u32.u16 	%r126, %rs16;
	and.b32  	%r30, %r126, 7;
	sub.s16 	%rs17, %rs13, %rs30;
	add.s16 	%rs18, %rs17, %rs15;
	cvt.u32.u16 	%r127, %rs18;
	and.b32  	%r31, %r127, 15;
	sub.s32 	%r32, %r101, %r21;
	add.s32 	%r33, %r125, %r32;
	mul.lo.s32 	%r128, %r21, %r99;
	add.s32 	%r34, %r128, %r1;
	mul.wide.s32 	%rd47, %r128, 4;
	add.s64 	%rd48, %rd5, %rd47;
	ld.global.nc.f32 	%f200, [%rd48];
	abs.f32 	%f4, %f200;
	add.s32 	%r181, %r21, 1;
	setp.lt.s32 	%p17, %r181, %r101;
	mov.f32 	%f202, 0f7FC00000;
	@%p17 bra 	$L__BB1_94;
	ld.param.u32 	%r174, [rvi_many_series_one_param_f32_param_7];
	setp.ne.s32 	%p18, %r174, 0;
	@%p18 bra 	$L__BB1_30;
	setp.ne.s32 	%p64, %r21, %r2;
	@%p64 bra 	$L__BB1_24;
	mov.f64 	%fd707, 0d0000000000000000;
	mov.b32 	%r188, 0;
	mov.f64 	%fd706, %fd707;
$L__BB1_21:
	mul.lo.s32 	%r164, %r188, %r99;
	mul.wide.s32 	%rd145, %r164, 4;
	add.s64 	%rd146, %rd5, %rd145;
	ld.global.nc.f32 	%f5, [%rd146];
	abs.f32 	%f164, %f5;
	setp.equ.f32 	%p70, %f164, 0f7F800000;
	mov.f64 	%fd705, %fd6;
	mov.u32 	%r208, %r20;
	mov.u32 	%r209, %r19;
	@%p70 bra 	$L__BB1_94;
	cvt.f64.f32 	%fd629, %f5;
	add.f64 	%fd707, %fd707, %fd629;
	fma.rn.f64 	%fd706, %fd629, %fd629, %fd706;
	add.s32 	%r188, %r188, 1;
	setp.ne.s32 	%p71, %r188, %r101;
	@%p71 bra 	$L__BB1_21;
	div.rn.f64 	%fd630, %fd707, %fd3;
	div.rn.f64 	%fd631, %fd706, %fd3;
	mul.f64 	%fd632, %fd630, %fd630;
	sub.f64 	%fd633, %fd631, %fd632;
	max.f64 	%fd634, %fd633, 0d0000000000000000;
	sqrt.rn.f64 	%fd635, %fd634;
	cvt.rn.f32.f64 	%f202, %fd635;
	mov.f64 	%fd705, %fd6;
	mov.u32 	%r208, %r20;
	mov.u32 	%r209, %r19;
	bra.uni 	$L__BB1_94;
$L__BB1_24:
	setp.ne.f32 	%p65, %f4, 0f7F800000;
	mul.lo.s32 	%r161, %r28, %r99;
	mul.wide.s32 	%rd141, %r161, 4;
	add.s64 	%rd142, %rd5, %rd141;
	ld.global.nc.f32 	%f7, [%rd142];
	abs.f32 	%f160, %f7;
	setp.ne.f32 	%p66, %f160, 0f7F800000;
	and.pred  	%p67, %p66, %p65;
	@%p67 bra 	$L__BB1_29;
	mov.f64 	%fd707, 0d0000000000000000;
	mov.f64 	%fd706, %fd707;
$L__BB1_26:
	add.s32 	%r39, %r28, 1;
	mad.lo.s32 	%r162, %r99, %r28, %r99;
	mul.wide.s32 	%rd143, %r162, 4;
	add.s64 	%rd144, %rd5, %rd143;
	ld.global.nc.f32 	%f8, [%rd144];
	abs.f32 	%f162, %f8;
	setp.equ.f32 	%p68, %f162, 0f7F800000;
	mov.f64 	%fd705, %fd6;
	mov.u32 	%r208, %r20;
	mov.u32 	%r209, %r19;
	@%p68 bra 	$L__BB1_94;
	cvt.f64.f32 	%fd621, %f8;
	add.f64 	%fd707, %fd707, %fd621;
	fma.rn.f64 	%fd706, %fd621, %fd621, %fd706;
	setp.lt.s32 	%p69, %r39, %r21;
	mov.u32 	%r28, %r39;
	@%p69 bra 	$L__BB1_26;
	div.rn.f64 	%fd622, %fd707, %fd3;
	div.rn.f64 	%fd623, %fd706, %fd3;
	mul.f64 	%fd624, %fd622, %fd622;
	sub.f64 	%fd625, %fd623, %fd624;
	max.f64 	%fd626, %fd625, 0d0000000000000000;
	sqrt.rn.f64 	%fd627, %fd626;
	cvt.rn.f32.f64 	%f202, %fd627;
	mov.f64 	%fd705, %fd6;
	mov.u32 	%r208, %r20;
	mov.u32 	%r209, %r19;
	bra.uni 	$L__BB1_94;
$L__BB1_29:
	cvt.f64.f32 	%fd608, %f200;
	cvt.f64.f32 	%fd609, %f7;
	sub.f64 	%fd610, %fd608, %fd609;
	add.f64 	%fd707, %fd707, %fd610;
	mul.f64 	%fd611, %fd608, %fd608;
	mul.f64 	%fd612, %fd609, %fd609;
	sub.f64 	%fd613, %fd611, %fd612;
	add.f64 	%fd706, %fd706, %fd613;
	div.rn.f64 	%fd614, %fd707, %fd3;
	div.rn.f64 	%fd615, %fd706, %fd3;
	mul.f64 	%fd616, %fd614, %fd614;
	sub.f64 	%fd617, %fd615, %fd616;
	max.f64 	%fd618, %fd617, 0d0000000000000000;
	sqrt.rn.f64 	%fd619, %fd618;
	cvt.rn.f32.f64 	%f202, %fd619;
	mov.f64 	%fd705, %fd6;
	mov.u32 	%r208, %r20;
	mov.u32 	%r209, %r19;
	bra.uni 	$L__BB1_94;
$L__BB1_30:
	setp.equ.f32 	%p19, %f4, 0f7F800000;
	mov.b32 	%r208, 0;
	mov.f64 	%fd705, 0d0000000000000000;
	mov.u32 	%r209, %r208;
	@%p19 bra 	$L__BB1_94;
	setp.ge.s32 	%p20, %r20, %r101;
	@%p20 bra 	$L__BB1_63;
	setp.gt.u32 	%p42, %r101, 2048;
	@%p42 bra 	$L__BB1_34;
	mul.wide.s32 	%rd96, %r19, 4;
	add.s64 	%rd97, %rd4, %rd96;
	st.local.f32 	[%rd97], %f200;
$L__BB1_34:
	cvt.f64.f32 	%fd360, %f200;
	add.f64 	%fd705, %fd6, %fd360;
	add.s32 	%r145, %r19, 1;
	setp.eq.s32 	%p43, %r145, %r101;
	selp.b32 	%r209, 0, %r145, %p43;
	add.s32 	%r208, %r20, 1;
	setp.ne.s32 	%p44, %r208, %r101;
	@%p44 bra 	$L__BB1_94;
	div.rn.f64 	%fd24, %fd705, %fd3;
	@%p42 bra 	$L__BB1_49;
	setp.lt.u32 	%p55, %r101, 16;
	mov.f64 	%fd689, 0d0000000000000000;
	mov.b32 	%r193, 0;
	@%p55 bra 	$L__BB1_39;
	mov.f64 	%fd689, 0d0000000000000000;
	mov.b32 	%r190, 0;
$L__BB1_38:
	.pragma "nounroll";
	mul.wide.u32 	%rd134, %r190, 4;
	add.s64 	%rd135, %rd4, %rd134;
	ld.local.v4.f32 	{%f129, %f130, %f131, %f132}, [%rd135];
	cvt.f64.f32 	%fd487, %f129;
	sub.f64 	%fd488, %fd487, %fd24;
	abs.f64 	%fd489, %fd488;
	add.f64 	%fd490, %fd689, %fd489;
	cvt.f64.f32 	%fd491, %f130;
	sub.f64 	%fd492, %fd491, %fd24;
	abs.f64 	%fd493, %fd492;
	add.f64 	%fd494, %fd490, %fd493;
	cvt.f64.f32 	%fd495, %f131;
	sub.f64 	%fd496, %fd495, %fd24;
	abs.f64 	%fd497, %fd496;
	add.f64 	%fd498, %fd494, %fd497;
	cvt.f64.f32 	%fd499, %f132;
	sub.f64 	%fd500, %fd499, %fd24;
	abs.f64 	%fd501, %fd500;
	add.f64 	%fd502, %fd498, %fd501;
	ld.local.v4.f32 	{%f133, %f134, %f135, %f136}, [%rd135+16];
	cvt.f64.f32 	%fd503, %f133;
	sub.f64 	%fd504, %fd503, %fd24;
	abs.f64 	%fd505, %fd504;
	add.f64 	%fd506, %fd502, %fd505;
	cvt.f64.f32 	%fd507, %f134;
	sub.f64 	%fd508, %fd507, %fd24;
	abs.f64 	%fd509, %fd508;
	add.f64 	%fd510, %fd506, %fd509;
	cvt.f64.f32 	%fd511, %f135;
	sub.f64 	%fd512, %fd511, %fd24;
	abs.f64 	%fd513, %fd512;
	add.f64 	%fd514, %fd510, %fd513;
	cvt.f64.f32 	%fd515, %f136;
	sub.f64 	%fd516, %fd515, %fd24;
	abs.f64 	%fd517, %fd516;
	add.f64 	%fd518, %fd514, %fd517;
	ld.local.v4.f32 	{%f137, %f138, %f139, %f140}, [%rd135+32];
	cvt.f64.f32 	%fd519, %f137;
	sub.f64 	%fd520, %fd519, %fd24;
	abs.f64 	%fd521, %fd520;
	add.f64 	%fd522, %fd518, %fd521;
	cvt.f64.f32 	%fd523, %f138;
	sub.f64 	%fd524, %fd523, %fd24;
	abs.f64 	%fd525, %fd524;
	add.f64 	%fd526, %fd522, %fd525;
	cvt.f64.f32 	%fd527, %f139;
	sub.f64 	%fd528, %fd527, %fd24;
	abs.f64 	%fd529, %fd528;
	add.f64 	%fd530, %fd526, %fd529;
	cvt.f64.f32 	%fd531, %f140;
	sub.f64 	%fd532, %fd531, %fd24;
	abs.f64 	%fd533, %fd532;
	add.f64 	%fd534, %fd530, %fd533;
	ld.local.v4.f32 	{%f141, %f142, %f143, %f144}, [%rd135+48];
	cvt.f64.f32 	%fd535, %f141;
	sub.f64 	%fd536, %fd535, %fd24;
	abs.f64 	%fd537, %fd536;
	add.f64 	%fd538, %fd534, %fd537;
	cvt.f64.f32 	%fd539, %f142;
	sub.f64 	%fd540, %fd539, %fd24;
	abs.f64 	%fd541, %fd540;
	add.f64 	%fd542, %fd538, %fd541;
	cvt.f64.f32 	%fd543, %f143;
	sub.f64 	%fd544, %fd543, %fd24;
	abs.f64 	%fd545, %fd544;
	add.f64 	%fd546, %fd542, %fd545;
	cvt.f64.f32 	%fd547, %f144;
	sub.f64 	%fd548, %fd547, %fd24;
	abs.f64 	%fd549, %fd548;
	add.f64 	%fd689, %fd546, %fd549;
	add.s32 	%r190, %r190, 16;
	setp.eq.s32 	%p56, %r190, %r17;
	mov.u32 	%r193, %r17;
	@%p56 bra 	$L__BB1_39;
	bra.uni 	$L__BB1_38;
$L__BB1_39:
	setp.eq.s32 	%p57, %r15, 0;
	@%p57 bra 	$L__BB1_62;
	add.s32 	%r159, %r15, -1;
	setp.lt.u32 	%p58, %r159, 7;
	@%p58 bra 	$L__BB1_42;
	mul.wide.u32 	%rd136, %r193, 4;
	add.s64 	%rd137, %rd4, %rd136;
	ld.local.f32 	%f145, [%rd137];
	cvt.f64.f32 	%fd551, %f145;
	sub.f64 	%fd552, %fd551, %fd24;
	abs.f64 	%fd553, %fd552;
	add.f64 	%fd554, %fd689, %fd553;
	ld.local.f32 	%f146, [%rd137+4];
	cvt.f64.f32 	%fd555, %f146;
	sub.f64 	%fd556, %fd555, %fd24;
	abs.f64 	%fd557, %fd556;
	add.f64 	%fd558, %fd554, %fd557;
	ld.local.f32 	%f147, [%rd137+8];
	cvt.f64.f32 	%fd559, %f147;
	sub.f64 	%fd560, %fd559, %fd24;
	abs.f64 	%fd561, %fd560;
	add.f64 	%fd562, %fd558, %fd561;
	ld.local.f32 	%f148, [%rd137+12];
	cvt.f64.f32 	%fd563, %f148;
	sub.f64 	%fd564, %fd563, %fd24;
	abs.f64 	%fd565, %fd564;
	add.f64 	%fd566, %fd562, %fd565;
	ld.local.f32 	%f149, [%rd137+16];
	cvt.f64.f32 	%fd567, %f149;
	sub.f64 	%fd568, %fd567, %fd24;
	abs.f64 	%fd569, %fd568;
	add.f64 	%fd570, %fd566, %fd569;
	ld.local.f32 	%f150, [%rd137+20];
	cvt.f64.f32 	%fd571, %f150;
	sub.f64 	%fd572, %fd571, %fd24;
	abs.f64 	%fd573, %fd572;
	add.f64 	%fd574, %fd570, %fd573;
	ld.local.f32 	%f151, [%rd137+24];
	cvt.f64.f32 	%fd575, %f151;
	sub.f64 	%fd576, %fd575, %fd24;
	abs.f64 	%fd577, %fd576;
	add.f64 	%fd578, %fd574, %fd577;
	ld.local.f32 	%f152, [%rd137+28];
	cvt.f64.f32 	%fd579, %f152;
	sub.f64 	%fd580, %fd579, %fd24;
	abs.f64 	%fd581, %fd580;
	add.f64 	%fd689, %fd578, %fd581;
	add.s32 	%r193, %r193, 8;
$L__BB1_42:
	setp.eq.s32 	%p59, %r16, 0;
	@%p59 bra 	$L__BB1_62;
	add.s32 	%r160, %r16, -1;
	setp.lt.u32 	%p60, %r160, 3;
	@%p60 bra 	$L__BB1_45;
	mul.wide.u32 	%rd138, %r193, 4;
	add.s64 	%rd139, %rd4, %rd138;
	ld.local.f32 	%f153, [%rd139];
	cvt.f64.f32 	%fd583, %f153;
	sub.f64 	%fd584, %fd583, %fd24;
	abs.f64 	%fd585, %fd584;
	add.f64 	%fd586, %fd689, %fd585;
	ld.local.f32 	%f154, [%rd139+4];
	cvt.f64.f32 	%fd587, %f154;
	sub.f64 	%fd588, %fd587, %fd24;
	abs.f64 	%fd589, %fd588;
	add.f64 	%fd590, %fd586, %fd589;
	ld.local.f32 	%f155, [%rd139+8];
	cvt.f64.f32 	%fd591, %f155;
	sub.f64 	%fd592, %fd591, %fd24;
	abs.f64 	%fd593, %fd592;
	add.f64 	%fd594, %fd590, %fd593;
	ld.local.f32 	%f156, [%rd139+12];
	cvt.f64.f32 	%fd595, %f156;
	sub.f64 	%fd596, %fd595, %fd24;
	abs.f64 	%fd597, %fd596;
	add.f64 	%fd689, %fd594, %fd597;
	add.s32 	%r193, %r193, 4;
$L__BB1_45:
	setp.eq.s32 	%p61, %r18, 0;
	@%p61 bra 	$L__BB1_62;
	setp.eq.s32 	%p62, %r18, 1;
	mul.wide.u32 	%rd140, %r193, 4;
	add.s64 	%rd6, %rd4, %rd140;
	ld.local.f32 	%f157, [%rd6];
	cvt.f64.f32 	%fd598, %f157;
	sub.f64 	%fd599, %fd598, %fd24;
	abs.f64 	%fd600, %fd599;
	add.f64 	%fd689, %fd689, %fd600;
	@%p62 bra 	$L__BB1_62;
	setp.eq.s32 	%p63, %r18, 2;
	ld.local.f32 	%f158, [%rd6+4];
	cvt.f64.f32 	%fd601, %f158;
	sub.f64 	%fd602, %fd601, %fd24;
	abs.f64 	%fd603, %fd602;
	add.f64 	%fd689, %fd689, %fd603;
	@%p63 bra 	$L__BB1_62;
	ld.local.f32 	%f159, [%rd6+8];
	cvt.f64.f32 	%fd604, %f159;
	sub.f64 	%fd605, %fd604, %fd24;
	abs.f64 	%fd606, %fd605;
	add.f64 	%fd689, %fd689, %fd606;
	bra.uni 	$L__BB1_62;
$L__BB1_49:
	add.s32 	%r146, %r33, -1;
	setp.lt.u32 	%p46, %r146, 15;
	mov.f64 	%fd689, 0d0000000000000000;
	@%p46 bra 	$L__BB1_52;
	mov.f64 	%fd689, 0d0000000000000000;
$L__BB1_51:
	.pragma "nounroll";
	mad.lo.s32 	%r147, %r99, %r28, %r99;
	mul.wide.s32 	%rd98, %r147, 4;
	add.s64 	%rd99, %rd5, %rd98;
	ld.global.nc.f32 	%f98, [%rd99];
	cvt.f64.f32 	%fd364, %f98;
	sub.f64 	%fd365, %fd364, %fd24;
	abs.f64 	%fd366, %fd365;
	add.f64 	%fd367, %fd689, %fd366;
	mul.wide.s32 	%rd100, %r99, 4;
	add.s64 	%rd101, %rd99, %rd100;
	ld.global.nc.f32 	%f99, [%rd101];
	cvt.f64.f32 	%fd368, %f99;
	sub.f64 	%fd369, %fd368, %fd24;
	abs.f64 	%fd370, %fd369;
	add.f64 	%fd371, %fd367, %fd370;
	add.s64 	%rd102, %rd101, %rd100;
	ld.global.nc.f32 	%f100, [%rd102];
	cvt.f64.f32 	%fd372, %f100;
	sub.f64 	%fd373, %fd372, %fd24;
	abs.f64 	%fd374, %fd373;
	add.f64 	%fd375, %fd371, %fd374;
	add.s64 	%rd103, %rd102, %rd100;
	ld.global.nc.f32 	%f101, [%rd103];
	cvt.f64.f32 	%fd376, %f101;
	sub.f64 	%fd377, %fd376, %fd24;
	abs.f64 	%fd378, %fd377;
	add.f64 	%fd379, %fd375, %fd378;
	add.s64 	%rd104, %rd103, %rd100;
	ld.global.nc.f32 	%f102, [%rd104];
	cvt.f64.f32 	%fd380, %f102;
	sub.f64 	%fd381, %fd380, %fd24;
	abs.f64 	%fd382, %fd381;
	add.f64 	%fd383, %fd379, %fd382;
	add.s64 	%rd105, %rd104, %rd100;
	ld.global.nc.f32 	%f103, [%rd105];
	cvt.f64.f32 	%fd384, %f103;
	sub.f64 	%fd385, %fd384, %fd24;
	abs.f64 	%fd386, %fd385;
	add.f64 	%fd387, %fd383, %fd386;
	add.s64 	%rd106, %rd105, %rd100;
	ld.global.nc.f32 	%f104, [%rd106];
	cvt.f64.f32 	%fd388, %f104;
	sub.f64 	%fd389, %fd388, %fd24;
	abs.f64 	%fd390, %fd389;
	add.f64 	%fd391, %fd387, %fd390;
	add.s64 	%rd107, %rd106, %rd100;
	ld.global.nc.f32 	%f105, [%rd107];
	cvt.f64.f32 	%fd392, %f105;
	sub.f64 	%fd393, %fd392, %fd24;
	abs.f64 	%fd394, %fd393;
	add.f64 	%fd395, %fd391, %fd394;
	add.s64 	%rd108, %rd107, %rd100;
	ld.global.nc.f32 	%f106, [%rd108];
	cvt.f64.f32 	%fd396, %f106;
	sub.f64 	%fd397, %fd396, %fd24;
	abs.f64 	%fd398, %fd397;
	add.f64 	%fd399, %fd395, %fd398;
	add.s64 	%rd109, %rd108, %rd100;
	ld.global.nc.f32 	%f107, [%rd109];
	cvt.f64.f32 	%fd400, %f107;
	sub.f64 	%fd401, %fd400, %fd24;
	abs.f64 	%fd402, %fd401;
	add.f64 	%fd403, %fd399, %fd402;
	add.s64 	%rd110, %rd109, %rd100;
	ld.global.nc.f32 	%f108, [%rd110];
	cvt.f64.f32 	%fd404, %f108;
	sub.f64 	%fd405, %fd404, %fd24;
	abs.f64 	%fd406, %fd405;
	add.f64 	%fd407, %fd403, %fd406;
	add.s64 	%rd111, %rd110, %rd100;
	ld.global.nc.f32 	%f109, [%rd111];
	cvt.f64.f32 	%fd408, %f109;
	sub.f64 	%fd409, %fd408, %fd24;
	abs.f64 	%fd410, %fd409;
	add.f64 	%fd411, %fd407, %fd410;
	add.s64 	%rd112, %rd111, %rd100;
	ld.global.nc.f32 	%f110, [%rd112];
	cvt.f64.f32 	%fd412, %f110;
	sub.f64 	%fd413, %fd412, %fd24;
	abs.f64 	%fd414, %fd413;
	add.f64 	%fd415, %fd411, %fd414;
	add.s64 	%rd113, %rd112, %rd100;
	ld.global.nc.f32 	%f111, [%rd113];
	cvt.f64.f32 	%fd416, %f111;
	sub.f64 	%fd417, %fd416, %fd24;
	abs.f64 	%fd418, %fd417;
	add.f64 	%fd419, %fd415, %fd418;
	add.s64 	%rd114, %rd113, %rd100;
	ld.global.nc.f32 	%f112, [%rd114];
	cvt.f64.f32 	%fd420, %f112;
	sub.f64 	%fd421, %fd420, %fd24;
	abs.f64 	%fd422, %fd421;
	add.f64 	%fd423, %fd419, %fd422;
	add.s32 	%r28, %r28, 16;
	add.s64 	%rd115, %rd114, %rd100;
	ld.global.nc.f32 	%f113, [%rd115];
	cvt.f64.f32 	%fd424, %f113;
	sub.f64 	%fd425, %fd424, %fd24;
	abs.f64 	%fd426, %fd425;
	add.f64 	%fd689, %fd423, %fd426;
	add.s32 	%r148, %r28, %r32;
	and.b32  	%r149, %r33, -16;
	setp.eq.s32 	%p47, %r148, %r149;
	@%p47 bra 	$L__BB1_52;
	bra.uni 	$L__BB1_51;
$L__BB1_52:
	and.b32  	%r150, %r33, 15;
	setp.eq.s32 	%p48, %r150, 0;
	@%p48 bra 	$L__BB1_62;
	add.s32 	%r151, %r31, -1;
	setp.lt.u32 	%p49, %r151, 7;
	@%p49 bra 	$L__BB1_55;
	mad.lo.s32 	%r152, %r99, %r28, %r99;
	mul.wide.s32 	%rd116, %r152, 4;
	add.s64 	%rd117, %rd5, %rd116;
	ld.global.nc.f32 	%f114, [%rd117];
	cvt.f64.f32 	%fd428, %f114;
	sub.f64 	%fd429, %fd428, %fd24;
	abs.f64 	%fd430, %fd429;
	add.f64 	%fd431, %fd689, %fd430;
	mul.wide.s32 	%rd118, %r99, 4;
	add.s64 	%rd119, %rd117, %rd118;
	ld.global.nc.f32 	%f115, [%rd119];
	cvt.f64.f32 	%fd432, %f115;
	sub.f64 	%fd433, %fd432, %fd24;
	abs.f64 	%fd434, %fd433;
	add.f64 	%fd435, %fd431, %fd434;
	add.s64 	%rd120, %rd119, %rd118;
	ld.global.nc.f32 	%f116, [%rd120];
	cvt.f64.f32 	%fd436, %f116;
	sub.f64 	%fd437, %fd436, %fd24;
	abs.f64 	%fd438, %fd437;
	add.f64 	%fd439, %fd435, %fd438;
	add.s64 	%rd121, %rd120, %rd118;
	ld.global.nc.f32 	%f117, [%rd121];
	cvt.f64.f32 	%fd440, %f117;
	sub.f64 	%fd441, %fd440, %fd24;
	abs.f64 	%fd442, %fd441;
	add.f64 	%fd443, %fd439, %fd442;
	add.s64 	%rd122, %rd121, %rd118;
	ld.global.nc.f32 	%f118, [%rd122];
	cvt.f64.f32 	%fd444, %f118;
	sub.f64 	%fd445, %fd444, %fd24;
	abs.f64 	%fd446, %fd445;
	add.f64 	%fd447, %fd443, %fd446;
	add.s64 	%rd123, %rd122, %rd118;
	ld.global.nc.f32 	%f119, [%rd123];
	cvt.f64.f32 	%fd448, %f119;
	sub.f64 	%fd449, %fd448, %fd24;
	abs.f64 	%fd450, %fd449;
	add.f64 	%fd451, %fd447, %fd450;
	add.s64 	%rd124, %rd123, %rd118;
	ld.global.nc.f32 	%f120, [%rd124];
	cvt.f64.f32 	%fd452, %f120;
	sub.f64 	%fd453, %fd452, %fd24;
	abs.f64 	%fd454, %fd453;
	add.f64 	%fd455, %fd451, %fd454;
	add.s32 	%r28, %r28, 8;
	add.s64 	%rd125, %rd124, %rd118;
	ld.global.nc.f32 	%f121, [%rd125];
	cvt.f64.f32 	%fd456, %f121;
	sub.f64 	%fd457, %fd456, %fd24;
	abs.f64 	%fd458, %fd457;
	add.f64 	%fd689, %fd455, %fd458;
$L__BB1_55:
	and.b32  	%r153, %r31, 7;
	setp.eq.s32 	%p50, %r153, 0;
	@%p50 bra 	$L__BB1_62;
	and.b32  	%r54, %r30, 3;
	add.s32 	%r154, %r30, -1;
	setp.lt.u32 	%p51, %r154, 3;
	@%p51 bra 	$L__BB1_58;
	mad.lo.s32 	%r155, %r99, %r28, %r99;
	mul.wide.s32 	%rd126, %r155, 4;
	add.s64 	%rd127, %rd5, %rd126;
	ld.global.nc.f32 	%f122, [%rd127];
	cvt.f64.f32 	%fd460, %f122;
	sub.f64 	%fd461, %fd460, %fd24;
	abs.f64 	%fd462, %fd461;
	add.f64 	%fd463, %fd689, %fd462;
	mul.wide.s32 	%rd128, %r99, 4;
	add.s64 	%rd129, %rd127, %rd128;
	ld.global.nc.f32 	%f123, [%rd129];
	cvt.f64.f32 	%fd464, %f123;
	sub.f64 	%fd465, %fd464, %fd24;
	abs.f64 	%fd466, %fd465;
	add.f64 	%fd467, %fd463, %fd466;
	add.s64 	%rd130, %rd129, %rd128;
	ld.global.nc.f32 	%f124, [%rd130];
	cvt.f64.f32 	%fd468, %f124;
	sub.f64 	%fd469, %fd468, %fd24;
	abs.f64 	%fd470, %fd469;
	add.f64 	%fd471, %fd467, %fd470;
	add.s32 	%r28, %r28, 4;
	add.s64 	%rd131, %rd130, %rd128;
	ld.global.nc.f32 	%f125, [%rd131];
	cvt.f64.f32 	%fd472, %f125;
	sub.f64 	%fd473, %fd472, %fd24;
	abs.f64 	%fd474, %fd473;
	add.f64 	%fd689, %fd471, %fd474;
$L__BB1_58:
	setp.eq.s32 	%p52, %r54, 0;
	@%p52 bra 	$L__BB1_62;
	mad.lo.s32 	%r156, %r99, %r28, %r99;
	mul.wide.s32 	%rd132, %r156, 4;
	add.s64 	%rd7, %rd5, %rd132;
	ld.global.nc.f32 	%f126, [%rd7];
	cvt.f64.f32 	%fd475, %f126;
	sub.f64 	%fd476, %fd475, %fd24;
	abs.f64 	%fd477, %fd476;
	add.f64 	%fd689, %fd689, %fd477;
	setp.eq.s32 	%p53, %r54, 1;
	@%p53 bra 	$L__BB1_62;
	mul.wide.s32 	%rd8, %r99, 4;
	add.s64 	%rd9, %rd7, %rd8;
	ld.global.nc.f32 	%f127, [%rd9];
	cvt.f64.f32 	%fd478, %f127;
	sub.f64 	%fd479, %fd478, %fd24;
	abs.f64 	%fd480, %fd479;
	add.f64 	%fd689, %fd689, %fd480;
	setp.eq.s32 	%p54, %r54, 2;
	@%p54 bra 	$L__BB1_62;
	add.s64 	%rd133, %rd9, %rd8;
	ld.global.nc.f32 	%f128, [%rd133];
	cvt.f64.f32 	%fd481, %f128;
	sub.f64 	%fd482, %fd481, %fd24;
	abs.f64 	%fd483, %fd482;
	add.f64 	%fd689, %fd689, %fd483;
$L__BB1_62:
	div.rn.f64 	%fd607, %fd689, %fd3;
	cvt.rn.f32.f64 	%f202, %fd607;
	mov.u32 	%r208, %r101;
	bra.uni 	$L__BB1_94;
$L__BB1_63:
	setp.lt.u32 	%p21, %r101, 2049;
	@%p21 bra 	$L__BB1_65;
	mul.lo.s32 	%r130, %r28, %r99;
	mul.wide.s32 	%rd49, %r130, 4;
	add.s64 	%rd50, %rd5, %rd49;
	ld.global.nc.f32 	%f201, [%rd50];
	bra.uni 	$L__BB1_66;
$L__BB1_65:
	mul.wide.s32 	%rd51, %r19, 4;
	add.s64 	%rd52, %rd4, %rd51;
	ld.local.f32 	%f201, [%rd52];
	st.local.f32 	[%rd52], %f200;
$L__BB1_66:
	setp.gt.u32 	%p22, %r101, 2048;
	add.s32 	%r57, %r19, 1;
	cvt.f64.f32 	%fd110, %f200;
	cvt.f64.f32 	%fd111, %f201;
	sub.f64 	%fd112, %fd110, %fd111;
	add.f64 	%fd705, %fd6, %fd112;
	div.rn.f64 	%fd53, %fd705, %fd3;
	@%p22 bra 	$L__BB1_80;
	setp.lt.u32 	%p32, %r101, 16;
	mov.f64 	%fd704, 0d0000000000000000;
	mov.b32 	%r203, 0;
	@%p32 bra 	$L__BB1_70;
	mov.f64 	%fd704, 0d0000000000000000;
	mov.b32 	%r198, 0;
$L__BB1_69:
	.pragma "nounroll";
	mul.wide.u32 	%rd89, %r198, 4;
	add.s64 	%rd90, %rd4, %rd89;
	ld.local.v4.f32 	{%f66, %f67, %f68, %f69}, [%rd90];
	cvt.f64.f32 	%fd239, %f66;
	sub.f64 	%fd240, %fd239, %fd53;
	abs.f64 	%fd241, %fd240;
	add.f64 	%fd242, %fd704, %fd241;
	cvt.f64.f32 	%fd243, %f67;
	sub.f64 	%fd244, %fd243, %fd53;
	abs.f64 	%fd245, %fd244;
	add.f64 	%fd246, %fd242, %fd245;
	cvt.f64.f32 	%fd247, %f68;
	sub.f64 	%fd248, %fd247, %fd53;
	abs.f64 	%fd249, %fd248;
	add.f64 	%fd250, %fd246, %fd249;
	cvt.f64.f32 	%fd251, %f69;
	sub.f64 	%fd252, %fd251, %fd53;
	abs.f64 	%fd253, %fd252;
	add.f64 	%fd254, %fd250, %fd253;
	ld.local.v4.f32 	{%f70, %f71, %f72, %f73}, [%rd90+16];
	cvt.f64.f32 	%fd255, %f70;
	sub.f64 	%fd256, %fd255, %fd53;
	abs.f64 	%fd257, %fd256;
	add.f64 	%fd258, %fd254, %fd257;
	cvt.f64.f32 	%fd259, %f71;
	sub.f64 	%fd260, %fd259, %fd53;
	abs.f64 	%fd261, %fd260;
	add.f64 	%fd262, %fd258, %fd261;
	cvt.f64.f32 	%fd263, %f72;
	sub.f64 	%fd264, %fd263, %fd53;
	abs.f64 	%fd265, %fd264;
	add.f64 	%fd266, %fd262, %fd265;
	cvt.f64.f32 	%fd267, %f73;
	sub.f64 	%fd268, %fd267, %fd53;
	abs.f64 	%fd269, %fd268;
	add.f64 	%fd270, %fd266, %fd269;
	ld.local.v4.f32 	{%f74, %f75, %f76, %f77}, [%rd90+32];
	cvt.f64.f32 	%fd271, %f74;
	sub.f64 	%fd272, %fd271, %fd53;
	abs.f64 	%fd273, %fd272;
	add.f64 	%fd274, %fd270, %fd273;
	cvt.f64.f32 	%fd275, %f75;
	sub.f64 	%fd276, %fd275, %fd53;
	abs.f64 	%fd277, %fd276;
	add.f64 	%fd278, %fd274, %fd277;
	cvt.f64.f32 	%fd279, %f76;
	sub.f64 	%fd280, %fd279, %fd53;
	abs.f64 	%fd281, %fd280;
	add.f64 	%fd282, %fd278, %fd281;
	cvt.f64.f32 	%fd283, %f77;
	sub.f64 	%fd284, %fd283, %fd53;
	abs.f64 	%fd285, %fd284;
	add.f64 	%fd286, %fd282, %fd285;
	ld.local.v4.f32 	{%f78, %f79, %f80, %f81}, [%rd90+48];
	cvt.f64.f32 	%fd287, %f78;
	sub.f64 	%fd288, %fd287, %fd53;
	abs.f64 	%fd289, %fd288;
	add.f64 	%fd290, %fd286, %fd289;
	cvt.f64.f32 	%fd291, %f79;
	sub.f64 	%fd292, %fd291, %fd53;
	abs.f64 	%fd293, %fd292;
	add.f64 	%fd294, %fd290, %fd293;
	cvt.f64.f32 	%fd295, %f80;
	sub.f64 	%fd296, %fd295, %fd53;
	abs.f64 	%fd297, %fd296;
	add.f64 	%fd298, %fd294, %fd297;
	cvt.f64.f32 	%fd299, %f81;
	sub.f64 	%fd300, %fd299, %fd53;
	abs.f64 	%fd301, %fd300;
	add.f64 	%fd704, %fd298, %fd301;
	add.s32 	%r198, %r198, 16;
	setp.eq.s32 	%p33, %r198, %r17;
	mov.u32 	%r203, %r17;
	@%p33 bra 	$L__BB1_70;
	bra.uni 	$L__BB1_69;
$L__BB1_70:
	setp.eq.s32 	%p34, %r15, 0;
	@%p34 bra 	$L__BB1_93;
	add.s32 	%r143, %r15, -1;
	setp.lt.u32 	%p35, %r143, 7;
	@%p35 bra 	$L__BB1_73;
	mul.wide.u32 	%rd91, %r203, 4;
	add.s64 	%rd92, %rd4, %rd91;
	ld.local.f32 	%f82, [%rd92];
	cvt.f64.f32 	%fd303, %f82;
	sub.f64 	%fd304, %fd303, %fd53;
	abs.f64 	%fd305, %fd304;
	add.f64 	%fd306, %fd704, %fd305;
	ld.local.f32 	%f83, [%rd92+4];
	cvt.f64.f32 	%fd307, %f83;
	sub.f64 	%fd308, %fd307, %fd53;
	abs.f64 	%fd309, %fd308;
	add.f64 	%fd310, %fd306, %fd309;
	ld.local.f32 	%f84, [%rd92+8];
	cvt.f64.f32 	%fd311, %f84;
	sub.f64 	%fd312, %fd311, %fd53;
	abs.f64 	%fd313, %fd312;
	add.f64 	%fd314, %fd310, %fd313;
	ld.local.f32 	%f85, [%rd92+12];
	cvt.f64.f32 	%fd315, %f85;
	sub.f64 	%fd316, %fd315, %fd53;
	abs.f64 	%fd317, %fd316;
	add.f64 	%fd318, %fd314, %fd317;
	ld.local.f32 	%f86, [%rd92+16];
	cvt.f64.f32 	%fd319, %f86;
	sub.f64 	%fd320, %fd319, %fd53;
	abs.f64 	%fd321, %fd320;
	add.f64 	%fd322, %fd318, %fd321;
	ld.local.f32 	%f87, [%rd92+20];
	cvt.f64.f32 	%fd323, %f87;
	sub.f64 	%fd324, %fd323, %fd53;
	abs.f64 	%fd325, %fd324;
	add.f64 	%fd326, %fd322, %fd325;
	ld.local.f32 	%f88, [%rd92+24];
	cvt.f64.f32 	%fd327, %f88;
	sub.f64 	%fd328, %fd327, %fd53;
	abs.f64 	%fd329, %fd328;
	add.f64 	%fd330, %fd326, %fd329;
	ld.local.f32 	%f89, [%rd92+28];
	cvt.f64.f32 	%fd331, %f89;
	sub.f64 	%fd332, %fd331, %fd53;
	abs.f64 	%fd333, %fd332;
	add.f64 	%fd704, %fd330, %fd333;
	add.s32 	%r203, %r203, 8;
$L__BB1_73:
	setp.eq.s32 	%p36, %r16, 0;
	@%p36 bra 	$L__BB1_93;
	add.s32 	%r144, %r16, -1;
	setp.lt.u32 	%p37, %r144, 3;
	@%p37 bra 	$L__BB1_76;
	mul.wide.u32 	%rd93, %r203, 4;
	add.s64 	%rd94, %rd4, %rd93;
	ld.local.f32 	%f90, [%rd94];
	cvt.f64.f32 	%fd335, %f90;
	sub.f64 	%fd336, %fd335, %fd53;
	abs.f64 	%fd337, %fd336;
	add.f64 	%fd338, %fd704, %fd337;
	ld.local.f32 	%f91, [%rd94+4];
	cvt.f64.f32 	%fd339, %f91;
	sub.f64 	%fd340, %fd339, %fd53;
	abs.f64 	%fd341, %fd340;
	add.f64 	%fd342, %fd338, %fd341;
	ld.local.f32 	%f92, [%rd94+8];
	cvt.f64.f32 	%fd343, %f92;
	sub.f64 	%fd344, %fd343, %fd53;
	abs.f64 	%fd345, %fd344;
	add.f64 	%fd346, %fd342, %fd345;
	ld.local.f32 	%f93, [%rd94+12];
	cvt.f64.f32 	%fd347, %f93;
	sub.f64 	%fd348, %fd347, %fd53;
	abs.f64 	%fd349, %fd348;
	add.f64 	%fd704, %fd346, %fd349;
	add.s32 	%r203, %r203, 4;
$L__BB1_76:
	setp.eq.s32 	%p38, %r18, 0;
	@%p38 bra 	$L__BB1_93;
	setp.eq.s32 	%p39, %r18, 1;
	mul.wide.u32 	%rd95, %r203, 4;
	add.s64 	%rd10, %rd4, %rd95;
	ld.local.f32 	%f94, [%rd10];
	cvt.f64.f32 	%fd350, %f94;
	sub.f64 	%fd351, %fd350, %fd53;
	abs.f64 	%fd352, %fd351;
	add.f64 	%fd704, %fd704, %fd352;
	@%p39 bra 	$L__BB1_93;
	setp.eq.s32 	%p40, %r18, 2;
	ld.local.f32 	%f95, [%rd10+4];
	cvt.f64.f32 	%fd353, %f95;
	sub.f64 	%fd354, %fd353, %fd53;
	abs.f64 	%fd355, %fd354;
	add.f64 	%fd704, %fd704, %fd355;
	@%p40 bra 	$L__BB1_93;
	ld.local.f32 	%f96, [%rd10+8];
	cvt.f64.f32 	%fd356, %f96;
	sub.f64 	%fd357, %fd356, %fd53;
	abs.f64 	%fd358, %fd357;
	add.f64 	%fd704, %fd704, %fd358;
	bra.uni 	$L__BB1_93;
$L__BB1_80:
	add.s32 	%r131, %r33, -1;
	setp.lt.u32 	%p23, %r131, 15;
	mov.f64 	%fd704, 0d0000000000000000;
	@%p23 bra 	$L__BB1_83;
	and.b32  	%r132, %r33, -16;
	neg.s32 	%r200, %r132;
	mul.lo.s32 	%r199, %r99, %r29;
	mov.f64 	%fd704, 0d0000000000000000;
$L__BB1_82:
	.pragma "nounroll";
	mul.wide.s32 	%rd53, %r199, 4;
	add.s64 	%rd54, %rd5, %rd53;
	ld.global.nc.f32 	%f35, [%rd54];
	cvt.f64.f32 	%fd116, %f35;
	sub.f64 	%fd117, %fd116, %fd53;
	abs.f64 	%fd118, %fd117;
	add.f64 	%fd119, %fd704, %fd118;
	mul.wide.s32 	%rd55, %r99, 4;
	add.s64 	%rd56, %rd54, %rd55;
	ld.global.nc.f32 	%f36, [%rd56];
	cvt.f64.f32 	%fd120, %f36;
	sub.f64 	%fd121, %fd120, %fd53;
	abs.f64 	%fd122, %fd121;
	add.f64 	%fd123, %fd119, %fd122;
	add.s64 	%rd57, %rd56, %rd55;
	ld.global.nc.f32 	%f37, [%rd57];
	cvt.f64.f32 	%fd124, %f37;
	sub.f64 	%fd125, %fd124, %fd53;
	abs.f64 	%fd126, %fd125;
	add.f64 	%fd127, %fd123, %fd126;
	add.s64 	%rd58, %rd57, %rd55;
	ld.global.nc.f32 	%f38, [%rd58];
	cvt.f64.f32 	%fd128, %f38;
	sub.f64 	%fd129, %fd128, %fd53;
	abs.f64 	%fd130, %fd129;
	add.f64 	%fd131, %fd127, %fd130;
	add.s64 	%rd59, %rd58, %rd55;
	ld.global.nc.f32 	%f39, [%rd59];
	cvt.f64.f32 	%fd132, %f39;
	sub.f64 	%fd133, %fd132, %fd53;
	abs.f64 	%fd134, %fd133;
	add.f64 	%fd135, %fd131, %fd134;
	add.s64 	%rd60, %rd59, %rd55;
	ld.global.nc.f32 	%f40, [%rd60];
	cvt.f64.f32 	%fd136, %f40;
	sub.f64 	%fd137, %fd136, %fd53;
	abs.f64 	%fd138, %fd137;
	add.f64 	%fd139, %fd135, %fd138;
	add.s64 	%rd61, %rd60, %rd55;
	ld.global.nc.f32 	%f41, [%rd61];
	cvt.f64.f32 	%fd140, %f41;
	sub.f64 	%fd141, %fd140, %fd53;
	abs.f64 	%fd142, %fd141;
	add.f64 	%fd143, %fd139, %fd142;
	add.s64 	%rd62, %rd61, %rd55;
	ld.global.nc.f32 	%f42, [%rd62];
	cvt.f64.f32 	%fd144, %f42;
	sub.f64 	%fd145, %fd144, %fd53;
	abs.f64 	%fd146, %fd145;
	add.f64 	%fd147, %fd143, %fd146;
	add.s64 	%rd63, %rd62, %rd55;
	ld.global.nc.f32 	%f43, [%rd63];
	cvt.f64.f32 	%fd148, %f43;
	sub.f64 	%fd149, %fd148, %fd53;
	abs.f64 	%fd150, %fd149;
	add.f64 	%fd151, %fd147, %fd150;
	add.s64 	%rd64, %rd63, %rd55;
	ld.global.nc.f32 	%f44, [%rd64];
	cvt.f64.f32 	%fd152, %f44;
	sub.f64 	%fd153, %fd152, %fd53;
	abs.f64 	%fd154, %fd153;
	add.f64 	%fd155, %fd151, %fd154;
	add.s64 	%rd65, %rd64, %rd55;
	ld.global.nc.f32 	%f45, [%rd65];
	cvt.f64.f32 	%fd156, %f45;
	sub.f64 	%fd157, %fd156, %fd53;
	abs.f64 	%fd158, %fd157;
	add.f64 	%fd159, %fd155, %fd158;
	add.s64 	%rd66, %rd65, %rd55;
	ld.global.nc.f32 	%f46, [%rd66];
	cvt.f64.f32 	%fd160, %f46;
	sub.f64 	%fd161, %fd160, %fd53;
	abs.f64 	%fd162, %fd161;
	add.f64 	%fd163, %fd159, %fd162;
	add.s64 	%rd67, %rd66, %rd55;
	ld.global.nc.f32 	%f47, [%rd67];
	cvt.f64.f32 	%fd164, %f47;
	sub.f64 	%fd165, %fd164, %fd53;
	abs.f64 	%fd166, %fd165;
	add.f64 	%fd167, %fd163, %fd166;
	add.s64 	%rd68, %rd67, %rd55;
	ld.global.nc.f32 	%f48, [%rd68];
	cvt.f64.f32 	%fd168, %f48;
	sub.f64 	%fd169, %fd168, %fd53;
	abs.f64 	%fd170, %fd169;
	add.f64 	%fd171, %fd167, %fd170;
	add.s64 	%rd69, %rd68, %rd55;
	ld.global.nc.f32 	%f49, [%rd69];
	cvt.f64.f32 	%fd172, %f49;
	sub.f64 	%fd173, %fd172, %fd53;
	abs.f64 	%fd174, %fd173;
	add.f64 	%fd175, %fd171, %fd174;
	add.s32 	%r28, %r28, 16;
	add.s64 	%rd70, %rd69, %rd55;
	ld.global.nc.f32 	%f50, [%rd70];
	cvt.f64.f32 	%fd176, %f50;
	sub.f64 	%fd177, %fd176, %fd53;
	abs.f64 	%fd178, %fd177;
	add.f64 	%fd704, %fd175, %fd178;
	add.s32 	%r200, %r200, 16;
	shl.b32 	%r133, %r99, 4;
	add.s32 	%r199, %r199, %r133;
	setp.eq.s32 	%p24, %r200, 0;
	@%p24 bra 	$L__BB1_83;
	bra.uni 	$L__BB1_82;
$L__BB1_83:
	and.b32  	%r134, %r33, 15;
	setp.eq.s32 	%p25, %r134, 0;
	@%p25 bra 	$L__BB1_93;
	add.s32 	%r135, %r31, -1;
	setp.lt.u32 	%p26, %r135, 7;
	@%p26 bra 	$L__BB1_86;
	mad.lo.s32 	%r136, %r99, %r28, %r99;
	mul.wide.s32 	%rd71, %r136, 4;
	add.s64 	%rd72, %rd5, %rd71;
	ld.global.nc.f32 	%f51, [%rd72];
	cvt.f64.f32 	%fd180, %f51;
	sub.f64 	%fd181, %fd180, %fd53;
	abs.f64 	%fd182, %fd181;
	add.f64 	%fd183, %fd704, %fd182;
	mul.wide.s32 	%rd73, %r99, 4;
	add.s64 	%rd74, %rd72, %rd73;
	ld.global.nc.f32 	%f52, [%rd74];
	cvt.f64.f32 	%fd184, %f52;
	sub.f64 	%fd185, %fd184, %fd53;
	abs.f64 	%fd186, %fd185;
	add.f64 	%fd187, %fd183, %fd186;
	add.s64 	%rd75, %rd74, %rd73;
	ld.global.nc.f32 	%f53, [%rd75];
	cvt.f64.f32 	%fd188, %f53;
	sub.f64 	%fd189, %fd188, %fd53;
	abs.f64 	%fd190, %fd189;
	add.f64 	%fd191, %fd187, %fd190;
	add.s64 	%rd76, %rd75, %rd73;
	ld.global.nc.f32 	%f54, [%rd76];
	cvt.f64.f32 	%fd192, %f54;
	sub.f64 	%fd193, %fd192, %fd53;
	abs.f64 	%fd194, %fd193;
	add.f64 	%fd195, %fd191, %fd194;
	add.s64 	%rd77, %rd76, %rd73;
	ld.global.nc.f32 	%f55, [%rd77];
	cvt.f64.f32 	%fd196, %f55;
	sub.f64 	%fd197, %fd196, %fd53;
	abs.f64 	%fd198, %fd197;
	add.f64 	%fd199, %fd195, %fd198;
	add.s64 	%rd78, %rd77, %rd73;
	ld.global.nc.f32 	%f56, [%rd78];
	cvt.f64.f32 	%fd200, %f56;
	sub.f64 	%fd201, %fd200, %fd53;
	abs.f64 	%fd202, %fd201;
	add.f64 	%fd203, %fd199, %fd202;
	add.s64 	%rd79, %rd78, %rd73;
	ld.global.nc.f32 	%f57, [%rd79];
	cvt.f64.f32 	%fd204, %f57;
	sub.f64 	%fd205, %fd204, %fd53;
	abs.f64 	%fd206, %fd205;
	add.f64 	%fd207, %fd203, %fd206;
	add.s32 	%r28, %r28, 8;
	add.s64 	%rd80, %rd79, %rd73;
	ld.global.nc.f32 	%f58, [%rd80];
	cvt.f64.f32 	%fd208, %f58;
	sub.f64 	%fd209, %fd208, %fd53;
	abs.f64 	%fd210, %fd209;
	add.f64 	%fd704, %fd207, %fd210;
$L__BB1_86:
	and.b32  	%r137, %r31, 7;
	setp.eq.s32 	%p27, %r137, 0;
	@%p27 bra 	$L__BB1_93;
	and.b32  	%r76, %r30, 3;
	add.s32 	%r138, %r30, -1;
	setp.lt.u32 	%p28, %r138, 3;
	@%p28 bra 	$L__BB1_89;
	mad.lo.s32 	%r139, %r99, %r28, %r99;
	mul.wide.s32 	%rd81, %r139, 4;
	add.s64 	%rd82, %rd5, %rd81;
	ld.global.nc.f32 	%f59, [%rd82];
	cvt.f64.f32 	%fd212, %f59;
	sub.f64 	%fd213, %fd212, %fd53;
	abs.f64 	%fd214, %fd213;
	add.f64 	%fd215, %fd704, %fd214;
	mul.wide.s32 	%rd83, %r99, 4;
	add.s64 	%rd84, %rd82, %rd83;
	ld.global.nc.f32 	%f60, [%rd84];
	cvt.f64.f32 	%fd216, %f60;
	sub.f64 	%fd217, %fd216, %fd53;
	abs.f64 	%fd218, %fd217;
	add.f64 	%fd219, %fd215, %fd218;
	add.s64 	%rd85, %rd84, %rd83;
	ld.global.nc.f32 	%f61, [%rd85];
	cvt.f64.f32 	%fd220, %f61;
	sub.f64 	%fd221, %fd220, %fd53;
	abs.f64 	%fd222, %fd221;
	add.f64 	%fd223, %fd219, %fd222;
	add.s32 	%r28, %r28, 4;
	add.s64 	%rd86, %rd85, %rd83;
	ld.global.nc.f32 	%f62, [%rd86];
	cvt.f64.f32 	%fd224, %f62;
	sub.f64 	%fd225, %fd224, %fd53;
	abs.f64 	%fd226, %fd225;
	add.f64 	%fd704, %fd223, %fd226;
$L__BB1_89:
	setp.eq.s32 	%p29, %r76, 0;
	@%p29 bra 	$L__BB1_93;
	mad.lo.s32 	%r140, %r99, %r28, %r99;
	mul.wide.s32 	%rd87, %r140, 4;
	add.s64 	%rd11, %rd5, %rd87;
	ld.global.nc.f32 	%f63, [%rd11];
	cvt.f64.f32 	%fd227, %f63;
	sub.f64 	%fd228, %fd227, %fd53;
	abs.f64 	%fd229, %fd228;
	add.f64 	%fd704, %fd704, %fd229;
	setp.eq.s32 	%p30, %r76, 1;
	@%p30 bra 	$L__BB1_93;
	mul.wide.s32 	%rd12, %r99, 4;
	add.s64 	%rd13, %rd11, %rd12;
	ld.global.nc.f32 	%f64, [%rd13];
	cvt.f64.f32 	%fd230, %f64;
	sub.f64 	%fd231, %fd230, %fd53;
	abs.f64 	%fd232, %fd231;
	add.f64 	%fd704, %fd704, %fd232;
	setp.eq.s32 	%p31, %r76, 2;
	@%p31 bra 	$L__BB1_93;
	add.s64 	%rd88, %rd13, %rd12;
	ld.global.nc.f32 	%f65, [%rd88];
	cvt.f64.f32 	%fd233, %f65;
	sub.f64 	%fd234, %fd233, %fd53;
	abs.f64 	%fd235, %fd234;
	add.f64 	%fd704, %fd704, %fd235;
$L__BB1_93:
	div.rn.f64 	%fd359, %fd704, %fd3;
	cvt.rn.f32.f64 	%f202, %fd359;
	setp.eq.s32 	%p41, %r57, %r101;
	selp.b32 	%r209, 0, %r57, %p41;
	mov.u32 	%r208, %r20;
$L__BB1_94:
	abs.f32 	%f165, %f2;
	setp.equ.f32 	%p72, %f165, 0f7F800000;
	abs.f32 	%f167, %f200;
	setp.equ.f32 	%p73, %f167, 0f7F800000;
	setp.eq.s32 	%p74, %r21, 0;
	sub.f32 	%f169, %f200, %f2;
	selp.f32 	%f170, 0f7FC00000, %f169, %p72;
	selp.f32 	%f171, 0f7FC00000, %f170, %p73;
	selp.f32 	%f172, 0f7FC00000, %f171, %p74;
	abs.f32 	%f173, %f172;
	setp.equ.f32 	%p75, %f173, 0f7F800000;
	abs.f32 	%f174, %f202;
	setp.equ.f32 	%p76, %f174, 0f7F800000;
	or.pred  	%p77, %p75, %p76;
	setp.leu.f32 	%p78, %f172, 0f00000000;
	selp.f32 	%f176, 0f00000000, %f202, %p78;
	setp.lt.f32 	%p79, %f172, 0f00000000;
	selp.f32 	%f177, %f202, 0f00000000, %p79;
	selp.f32 	%f17, 0f7FC00000, %f176, %p77;
	selp.f32 	%f18, 0f7FC00000, %f177, %p77;
	mov.f32 	%f205, 0f7FC00000;
	mov.f32 	%f199, 0f7FC00000;
	@%p80 bra 	$L__BB1_105;
	abs.f32 	%f185, %f17;
	setp.equ.f32 	%p87, %f185, 0f7F800000;
	mov.f64 	%fd713, 0d0000000000000000;
	mov.b32 	%r215, 0;
	mov.u32 	%r217, %r215;
	@%p87 bra 	$L__BB1_100;
	setp.ge.s32 	%p88, %r23, %r102;
	@%p88 bra 	$L__BB1_99;
	mul.wide.s32 	%rd149, %r25, 4;
	add.s64 	%rd150, %rd2, %rd149;
	st.local.f32 	[%rd150], %f17;
	cvt.f64.f32 	%fd650, %f17;
	add.f64 	%fd713, %fd10, %fd650;
	add.s32 	%r169, %r25, 1;
	setp.eq.s32 	%p90, %r169, %r102;
	selp.b32 	%r215, 0, %r169, %p90;
	add.s32 	%r217, %r23, 1;
	setp.ne.s32 	%p91, %r217, %r102;
	@%p91 bra 	$L__BB1_100;
	mul.f64 	%fd651, %fd1, %fd713;
	cvt.rn.f32.f64 	%f205, %fd651;
	mov.u32 	%r217, %r102;
	bra.uni 	$L__BB1_100;
$L__BB1_99:
	mul.wide.s32 	%rd147, %r25, 4;
	add.s64 	%rd148, %rd2, %rd147;
	ld.local.f32 	%f186, [%rd148];
	st.local.f32 	[%rd148], %f17;
	add.s32 	%r168, %r25, 1;
	setp.eq.s32 	%p89, %r168, %r102;
	selp.b32 	%r215, 0, %r168, %p89;
	cvt.f64.f32 	%fd646, %f17;
	cvt.f64.f32 	%fd647, %f186;
	sub.f64 	%fd648, %fd646, %fd647;
	add.f64 	%fd713, %fd10, %fd648;
	mul.f64 	%fd649, %fd1, %fd713;
	cvt.rn.f32.f64 	%f205, %fd649;
	mov.u32 	%r217, %r23;
$L__BB1_100:
	abs.f32 	%f189, %f18;
	setp.equ.f32 	%p92, %f189, 0f7F800000;
	mov.f32 	%f206, 0f7FC00000;
	mov.f64 	%fd714, 0d0000000000000000;
	mov.b32 	%r216, 0;
	mov.u16 	%rs35, %rs3;
	mov.f64 	%fd712, %fd11;
	mov.u32 	%r214, %r26;
	mov.u32 	%r218, %r216;
	@%p92 bra 	$L__BB1_115;
	setp.ge.s32 	%p93, %r22, %r102;
	@%p93 bra 	$L__BB1_104;
	mul.wide.s32 	%rd153, %r24, 4;
	add.s64 	%rd154, %rd3, %rd153;
	st.local.f32 	[%rd154], %f18;
	cvt.f64.f32 	%fd657, %f18;
	add.f64 	%fd714, %fd9, %fd657;
	add.s32 	%r172, %r24, 1;
	setp.eq.s32 	%p95, %r172, %r102;
	selp.b32 	%r216, 0, %r172, %p95;
	add.s32 	%r218, %r22, 1;
	setp.ne.s32 	%p96, %r218, %r102;
	mov.u16 	%rs35, %rs3;
	mov.f64 	%fd712, %fd11;
	mov.u32 	%r214, %r26;
	@%p96 bra 	$L__BB1_115;
	mul.f64 	%fd658, %fd1, %fd714;
	cvt.rn.f32.f64 	%f206, %fd658;
	mov.u16 	%rs35, %rs3;
	mov.f64 	%fd712, %fd11;
	mov.u32 	%r214, %r26;
	mov.u32 	%r218, %r102;
	bra.uni 	$L__BB1_115;
$L__BB1_104:
	mul.wide.s32 	%rd151, %r24, 4;
	add.s64 	%rd152, %rd3, %rd151;
	ld.local.f32 	%f190, [%rd152];
	st.local.f32 	[%rd152], %f18;
	add.s32 	%r171, %r24, 1;
	setp.eq.s32 	%p94, %r171, %r102;
	selp.b32 	%r216, 0, %r171, %p94;
	cvt.f64.f32 	%fd653, %f18;
	cvt.f64.f32 	%fd654, %f190;
	sub.f64 	%fd655, %fd653, %fd654;
	add.f64 	%fd714, %fd9, %fd655;
	mul.f64 	%fd656, %fd1, %fd714;
	cvt.rn.f32.f64 	%f206, %fd656;
	mov.u16 	%rs35, %rs3;
	mov.f64 	%fd712, %fd11;
	mov.u32 	%r214, %r26;
	mov.u32 	%r218, %r22;
	bra.uni 	$L__BB1_115;
$L__BB1_105:
	mov.f64 	%fd637, 0d3FF0000000000000;
	sub.f64 	%fd89, %fd637, %fd2;
	abs.f32 	%f179, %f17;
	setp.equ.f32 	%p81, %f179, 0f7F800000;
	mov.b32 	%r212, 0;
	mov.f64 	%fd709, 0d0000000000000000;
	mov.b16 	%rs33, 0;
	mov.f32 	%f205, %f199;
	@%p81 bra 	$L__BB1_110;
	and.b16  	%rs20, %rs34, 255;
	setp.ne.s16 	%p82, %rs20, 0;
	@%p82 bra 	$L__BB1_109;
	cvt.f64.f32 	%fd640, %f17;
	add.f64 	%fd709, %fd711, %fd640;
	add.s32 	%r212, %r213, 1;
	setp.ne.s32 	%p83, %r212, %r102;
	mov.f32 	%f205, %f199;
	@%p83 bra 	$L__BB1_110;
	mul.f64 	%fd715, %fd1, %fd709;
	cvt.rn.f32.f64 	%f205, %fd715;
	mov.b16 	%rs33, 1;
	mov.u32 	%r212, %r102;
	bra.uni 	$L__BB1_110;
$L__BB1_109:
	cvt.f64.f32 	%fd638, %f17;
	mul.f64 	%fd639, %fd2, %fd638;
	fma.rn.f64 	%fd715, %fd89, %fd715, %fd639;
	cvt.rn.f32.f64 	%f205, %fd715;
	mov.b16 	%rs33, 1;
	mov.f64 	%fd709, %fd711;
	mov.u32 	%r212, %r213;
$L__BB1_110:
	abs.f32 	%f182, %f18;
	setp.equ.f32 	%p84, %f182, 0f7F800000;
	mov.f32 	%f206, 0f7FC00000;
	mov.b32 	%r214, 0;
	mov.f64 	%fd712, 0d0000000000000000;
	mov.b16 	%rs35, 0;
	mov.u16 	%rs34, %rs33;
	mov.f64 	%fd711, %fd709;
	mov.u32 	%r213, %r212;
	mov.u32 	%r215, %r25;
	mov.u32 	%r216, %r24;
	mov.u32 	%r217, %r23;
	mov.u32 	%r218, %r22;
	mov.f64 	%fd713, %fd10;
	mov.f64 	%fd714, %fd9;
	@%p84 bra 	$L__BB1_115;
	and.b16  	%rs25, %rs3, 255;
	setp.ne.s16 	%p85, %rs25, 0;
	@%p85 bra 	$L__BB1_114;
	cvt.f64.f32 	%fd644, %f18;
	add.f64 	%fd712, %fd11, %fd644;
	add.s32 	%r214, %r26, 1;
	setp.ne.s32 	%p86, %r214, %r102;
	mov.u16 	%rs34, %rs33;
	mov.f64 	%fd711, %fd709;
	mov.u32 	%r213, %r212;
	mov.u32 	%r215, %r25;
	mov.u32 	%r216, %r24;
	mov.u32 	%r217, %r23;
	mov.u32 	%r218, %r22;
	mov.f64 	%fd713, %fd10;
	mov.f64 	%fd714, %fd9;
	@%p86 bra 	$L__BB1_115;
	mul.f64 	%fd716, %fd1, %fd712;
	cvt.rn.f32.f64 	%f206, %fd716;
	mov.b16 	%rs35, 1;
	mov.u16 	%rs34, %rs33;
	mov.f64 	%fd711, %fd709;
	mov.u32 	%r213, %r212;
	mov.u32 	%r214, %r102;
	mov.u32 	%r215, %r25;
	mov.u32 	%r216, %r24;
	mov.u32 	%r217, %r23;
	mov.u32 	%r218, %r22;
	mov.f64 	%fd713, %fd10;
	mov.f64 	%fd714, %fd9;
	bra.uni 	$L__BB1_115;
$L__BB1_114:
	cvt.f64.f32 	%fd642, %f18;
	mul.f64 	%fd643, %fd2, %fd642;
	fma.rn.f64 	%fd716, %fd89, %fd716, %fd643;
	cvt.rn.f32.f64 	%f206, %fd716;
	mov.b16 	%rs35, 1;
	mov.u16 	%rs34, %rs33;
	mov.f64 	%fd711, %fd709;
	mov.f64 	%fd712, %fd11;
	mov.u32 	%r213, %r212;
	mov.u32 	%r214, %r26;
	mov.u32 	%r215, %r25;
	mov.u32 	%r216, %r24;
	mov.u32 	%r217, %r23;
	mov.u32 	%r218, %r22;
	mov.f64 	%fd713, %fd10;
	mov.f64 	%fd714, %fd9;
$L__BB1_115:
	setp.lt.s32 	%p97, %r21, %r4;
	@%p97 bra 	$L__BB1_121;
	abs.f32 	%f192, %f205;
	setp.ne.f32 	%p98, %f192, 0f7F800000;
	abs.f32 	%f193, %f206;
	setp.ne.f32 	%p99, %f193, 0f7F800000;
	and.pred  	%p100, %p98, %p99;
	@%p100 bra 	$L__BB1_118;
	mul.wide.s32 	%rd157, %r34, 4;
	add.s64 	%rd158, %rd1, %rd157;
	mov.b32 	%r173, 2143289344;
	st.global.u32 	[%rd158], %r173;
	bra.uni 	$L__BB1_121;
$L__BB1_118:
	cvt.f64.f32 	%fd659, %f205;
	cvt.f64.f32 	%fd660, %f206;
	add.f64 	%fd104, %fd659, %fd660;
	abs.f64 	%fd661, %fd104;
	setp.le.f64 	%p101, %fd661, 0d3CD203AF9EE75616;
	mov.f32 	%f207, 0f7FC00000;
	@%p101 bra 	$L__BB1_120;
	cvt.rn.f32.f64 	%f196, %fd104;
	div.rn.f32 	%f197, %f205, %f196;
	mul.f32 	%f207, %f197, 0f42C80000;
$L__BB1_120:
	mul.wide.s32 	%rd155, %r34, 4;
	add.s64 	%rd156, %rd1, %rd155;
	st.global.f32 	[%rd156], %f207;
$L__BB1_121:
	setp.ne.s32 	%p102, %r181, %r100;
	add.s16 	%rs30, %rs30, 1;
	add.s16 	%rs29, %rs29, 1;
	@%p102 bra 	$L__BB1_17;
$L__BB1_122:
	ret;

}


// ===== COMPILED SASS (sm_100) =====

	.target	sm_100

	.elftype	@"ET_EXEC"


//--------------------- .note.nv.tkinfo           --------------------------
	.section	.note.nv.tkinfo,"",@"SHT_NOTE"
	.sectionflags	@"SHF_NOTE_NV_TKINFO"
	.tkinfo
        /*0018*/ 	.word	0x00000002
        /*0030*/ 	.string	""
        /*0030*/ 	.string	"ptxas"
        /*0030*/ 	.string	"Cuda compilation tools, release 13.0, V13.0.88"
        /*0030*/ 	.string	"Build cuda_13.0.r13.0/compiler.36424714_0"
        /*0030*/ 	.string	"-arch sm_100 -m 64 "



//--------------------- .note.nv.cuinfo           --------------------------
	.section	.note.nv.cuinfo,"",@"SHT_NOTE"
	.sectionflags	@"SHF_NOTE_NV_CUINFO"
        /*0018*/ 	.short	0x0002
        /*001a*/ 	.short	0x0064
        /*001c*/ 	.short	0x0082
	.zero		2


//--------------------- .nv.info                  --------------------------
	.section	.nv.info,"",@"SHT_CUDA_INFO"
	.align	4


	//----- nvinfo : EIATTR_REGCOUNT
	.align		4
        /*0000*/ 	.byte	0x04, 0x2f
        /*0002*/ 	.short	(.L_1 - .L_0)
	.align		4
.L_0:
        /*0004*/ 	.word	index@(rvi_batch_f32)
        /*0008*/ 	.word	0x00000036


	//----- nvinfo : EIATTR_FRAME_SIZE
	.align		4
.L_1:
        /*000c*/ 	.byte	0x04, 0x11
        /*000e*/ 	.short	(.L_3 - .L_2)
	.align		4
.L_2:
        /*0010*/ 	.word	index@($__internal_7_$__cuda_sm3x_div_rn_noftz_f32_slowpath)
        /*0014*/ 	.word	0x00000000


	//----- nvinfo : EIATTR_FRAME_SIZE
	.align		4
.L_3:
        /*0018*/ 	.byte	0x04, 0x11
        /*001a*/ 	.short	(.L_5 - .L_4)
	.align		4
.L_4:
        /*001c*/ 	.word	index@($__internal_6_$__cuda_sm20_dsqrt_rn_f64_mediumpath_v1)
        /*0020*/ 	.word	0x00000000


	//----- nvinfo : EIATTR_FRAME_SIZE
	.align		4
.L_5:
        /*0024*/ 	.byte	0x04, 0x11
        /*0026*/ 	.short	(.L_7 - .L_6)
	.align		4
.L_6:
        /*0028*/ 	.word	index@($__internal_5_$__cuda_sm20_div_rn_f64_full)
        /*002c*/ 	.word	0x00000000


	//----- nvinfo : EIATTR_FRAME_SIZE
	.align		4
.L_7:
        /*0030*/ 	.byte	0x04, 0x11
        /*0032*/ 	.short	(.L_9 - .L_8)
	.align		4
.L_8:
        /*0034*/ 	.word	index@($__internal_4_$__cuda_sm20_dblrcp_rn_slowpath_v3)
        /*0038*/ 	.word	0x00000000


	//----- nvinfo : EIATTR_FRAME_SIZE
	.align		4
.L_9:
        /*003c*/ 	.byte	0x04, 0x11
        /*003e*/ 	.short	(.L_11 - .L_10)
	.align		4
.L_10:
        /*0040*/ 	.word	index@(rvi_batch_f32)
        /*0044*/ 	.word	0x00000000


	//----- nvinfo : EIATTR_REGCOUNT
	.align		4
.L_11:
        /*0048*/ 	.byte	0x04, 0x2f
        /*004a*/ 	.short	(.L_13 - .L_12)
	.align		4
.L_12:
        /*004c*/ 	.word	index@(rvi_many_series_one_param_f32)
        /*0050*/ 	.word	0x00000058


	//----- nvinfo : EIATTR_FRAME_SIZE
	.align		4
.L_13:
        /*0054*/ 	.byte	0x04, 0x11
        /*0056*/ 	.short	(.L_15 - .L_14)
	.align		4
.L_14:
        /*0058*/ 	.word	index@($__internal_3_$__cuda_sm3x_div_rn_noftz_f32_slowpath)
        /*005c*/ 	.word	0x00004000


	//----- nvinfo : EIATTR_FRAME_SIZE
	.align		4
.L_15:
        /*0060*/ 	.byte	0x04, 0x11
        /*0062*/ 	.short	(.L_17 - .L_16)
	.align		4
.L_16:
        /*0064*/ 	.word	index@($__internal_2_$__cuda_sm20_dsqrt_rn_f64_mediumpath_v1)
        /*0068*/ 	.word	0x00004000


	//----- nvinfo : EIATTR_FRAME_SIZE
	.align		4
.L_17:
        /*006c*/ 	.byte	0x04, 0x11
        /*006e*/ 	.short	(.L_19 - .L_18)
	.align		4
.L_18:
        /*0070*/ 	.word	index@($__internal_1_$__cuda_sm20_div_rn_f64_full)
        /*0074*/ 	.word	0x00004000


	//----- nvinfo : EIATTR_FRAME_SIZE
	.align		4
.L_19:
        /*0078*/ 	.byte	0x04, 0x11
        /*007a*/ 	.short	(.L_21 - .L_20)
	.align		4
.L_20:
        /*007c*/ 	.word	index@($__internal_0_$__cuda_sm20_dblrcp_rn_slowpath_v3)
        /*0080*/ 	.word	0x00004000


	//----- nvinfo : EIATTR_FRAME_SIZE
	.align		4
.L_21:
        /*0084*/ 	.byte	0x04, 0x11
        /*0086*/ 	.short	(.L_23 - .L_22)
	.align		4
.L_22:
        /*0088*/ 	.word	index@(rvi_many_series_one_param_f32)
        /*008c*/ 	.word	0x00004000


	//----- nvinfo : EIATTR_MIN_STACK_SIZE
	.align		4
.L_23:
        /*0090*/ 	.byte	0x04, 0x12
        /*0092*/ 	.short	(.L_25 - .L_24)
	.align		4
.L_24:
        /*0094*/ 	.word	index@(rvi_many_series_one_param_f32)
        /*0098*/ 	.word	0x00004000


	//----- nvinfo : EIATTR_MIN_STACK_SIZE
	.align		4
.L_25:
        /*009c*/ 	.byte	0x04, 0x12
        /*009e*/ 	.short	(.L_27 - .L_26)
	.align		4
.L_26:
        /*00a0*/ 	.word	index@(rvi_batch_f32)
        /*00a4*/ 	.word	0x00000000
.L_27:


//--------------------- .nv.compat                --------------------------
	.section	.nv.compat,"",@"SHT_CUDA_COMPAT_INFO"
	.align	4
        /*0000*/ 	.byte	0x02, 0x09, 0x00, 0x00, 0x02, 0x02, 0x01, 0x00, 0x02, 0x05, 0x05, 0x00, 0x03, 0x07, 0x01, 0x01
        /*0010*/ 	.byte	0x02, 0x03, 0x00, 0x00, 0x02, 0x06, 0x01, 0x00, 0x04, 0x0b, 0x08, 0x00, 0x01, 0x00, 0x00, 0x00
        /*0020*/ 	.byte	0x00, 0x00, 0x00, 0x00


//--------------------- .nv.info.rvi_many_series_one_param_f32 --------------------------
	.section	.nv.info.rvi_many_series_one_param_f32,"",@"SHT_CUDA_INFO"
	.sectionflags	@""
	.align	4


	//----- nvinfo : EIATTR_CUDA_API_VERSION
	.align		4
        /*0000*/ 	.byte	0x04, 0x37
        /*0002*/ 	.short	(.L_29 - .L_28)
.L_28:
        /*0004*/ 	.word	0x00000082


	//----- nvinfo : EIATTR_KPARAM_INFO
	.align		4
.L_29:
        /*0008*/ 	.byte	0x04, 0x17
        /*000a*/ 	.short	(.L_31 - .L_30)
.L_30:
        /*000c*/ 	.word	0x00000000
        /*0010*/ 	.short	0x0008
        /*0012*/ 	.short	0x0028
        /*0014*/ 	.byte	0x00, 0xf5, 0x21, 0x00


	//----- nvinfo : EIATTR_KPARAM_INFO
	.align		4
.L_31:
        /*0018*/ 	.byte	0x04, 0x17
        /*001a*/ 	.short	(.L_33 - .L_32)
.L_32:
        /*001c*/ 	.word	0x00000000
        /*0020*/ 	.short	0x0007
        /*0022*/ 	.short	0x0024
        /*0024*/ 	.byte	0x00, 0xf0, 0x11, 0x00


	//----- nvinfo : EIATTR_KPARAM_INFO
	.align		4
.L_33:
        /*0028*/ 	.byte	0x04, 0x17
        /*002a*/ 	.short	(.L_35 - .L_34)
.L_34:
        /*002c*/ 	.word	0x00000000
        /*0030*/ 	.short	0x0006
        /*0032*/ 	.short	0x0020
        /*0034*/ 	.byte	0x00, 0xf0, 0x11, 0x00


	//----- nvinfo : EIATTR_KPARAM_INFO
	.align		4
.L_35:
        /*0038*/ 	.byte	0x04, 0x17
        /*003a*/ 	.short	(.L_37 - .L_36)
.L_36:
        /*003c*/ 	.word	0x00000000
        /*0040*/ 	.short	0x0005
        /*0042*/ 	.short	0x001c
        /*0044*/ 	.byte	0x00, 0xf0, 0x11, 0x00


	//----- nvinfo : EIATTR_KPARAM_INFO
	.align		4
.L_37:
        /*0048*/ 	.byte	0x04, 0x17
        /*004a*/ 	.short	(.L_39 - .L_38)
.L_38:
        /*004c*/ 	.word	0x00000000
        /*0050*/ 	.short	0x0004
        /*0052*/ 	.short	0x0018
        /*0054*/ 	.byte	0x00, 0xf0, 0x11, 0x00


	//----- nvinfo : EIATTR_KPARAM_INFO
	.align		4
.L_39:
        /*0058*/ 	.byte	0x04, 0x17
        /*005a*/ 	.short	(.L_41 - .L_40)
.L_40:
        /*005c*/ 	.word	0x00000000
        /*0060*/ 	.short	0x0003
        /*0062*/ 	.short	0x0014
        /*0064*/ 	.byte	0x00, 0xf0, 0x11, 0x00


	//----- nvinfo : EIATTR_KPARAM_INFO
	.align		4
.L_41:
        /*0068*/ 	.byte	0x04, 0x17
        /*006a*/ 	.short	(.L_43 - .L_42)
.L_42:
        /*006c*/ 	.word	0x00000000
        /*0070*/ 	.short	0x0002
        /*0072*/ 	.short	0x0010
        /*0074*/ 	.byte	0x00, 0xf0, 0x11, 0x00


	//----- nvinfo : EIATTR_KPARAM_INFO
	.align		4
.L_43:
        /*0078*/ 	.byte	0x04, 0x17
        /*007a*/ 	.short	(.L_45 - .L_44)
.L_44:
        /*007c*/ 	.word	0x00000000
        /*0080*/ 	.short	0x0001
        /*0082*/ 	.short	0x0008
        /*0084*/ 	.byte	0x00, 0xf5, 0x21, 0x00


	//----- nvinfo : EIATTR_KPARAM_INFO
	.align		4
.L_45:
        /*0088*/ 	.byte	0x04, 0x17
        /*008a*/ 	.short	(.L_47 - .L_46)
.L_46:
        /*008c*/ 	.word	0x00000000
        /*0090*/ 	.short	0x0000
        /*0092*/ 	.short	0x0000
        /*0094*/ 	.byte	0x00, 0xf5, 0x21, 0x00


	//----- nvinfo : EIATTR_SPARSE_MMA_MASK
	.align		4
.L_47:
        /*0098*/ 	.byte	0x03, 0x50
        /*009a*/ 	.short	0x0000


	//----- nvinfo : EIATTR_MAXREG_COUNT
	.align		4
        /*009c*/ 	.byte	0x03, 0x1b
        /*009e*/ 	.short	0x00ff


	//----- nvinfo : EIATTR_MERCURY_ISA_VERSION
	.align		4
        /*00a0*/ 	.byte	0x03, 0x5f
        /*00a2*/ 	.short	0x0101


	//----- nvinfo : EIATTR_VRC_CTA_INIT_COUNT
	.align		4
        /*00a4*/ 	.byte	0x02, 0x4a
	.zero		1
	.zero		1


	//----- nvinfo : EIATTR_EXIT_INSTR_OFFSETS
	.align		4
        /*00a8*/ 	.byte	0x04, 0x1c
        /*00aa*/ 	.short	(.L_49 - .L_48)


	//   ....[0]....
.L_48:
        /*00ac*/ 	.word	0x000000a0


	//   ....[1]....
        /*00b0*/ 	.word	0x00000100


	//   ....[2]....
        /*00b4*/ 	.word	0x00000630


	//   ....[3]....
        /*00b8*/ 	.word	0x000008d0


	//   ....[4]....
        /*00bc*/ 	.word	0x000061e0


	//----- nvinfo : EIATTR_CRS_STACK_SIZE
	.align		4
.L_49:
        /*00c0*/ 	.byte	0x04, 0x1e
        /*00c2*/ 	.short	(.L_51 - .L_50)
.L_50:
        /*00c4*/ 	.word	0x00000000


	//----- nvinfo : EIATTR_CBANK_PARAM_SIZE
	.align		4
.L_51:
        /*00c8*/ 	.byte	0x03, 0x19
        /*00ca*/ 	.short	0x0030


	//----- nvinfo : EIATTR_PARAM_CBANK
	.align		4
        /*00cc*/ 	.byte	0x04, 0x0a
        /*00ce*/ 	.short	(.L_53 - .L_52)
	.align		4
.L_52:
        /*00d0*/ 	.word	index@(.nv.constant0.rvi_many_series_one_param_f32)
        /*00d4*/ 	.short	0x0380
        /*00d6*/ 	.short	0x0030


	//----- nvinfo : EIATTR_SW_WAR
	.align		4
.L_53:
        /*00d8*/ 	.byte	0x04, 0x36
        /*00da*/ 	.short	(.L_55 - .L_54)
.L_54:
        /*00dc*/ 	.word	0x00000008
.L_55:


//--------------------- .nv.info.rvi_batch_f32    --------------------------
	.section	.nv.info.rvi_batch_f32,"",@"SHT_CUDA_INFO"
	.sectionflags	@""
	.align	4


	//----- nvinfo : EIATTR_CUDA_API_VERSION
	.align		4
        /*0000*/ 	.byte	0x04, 0x37
        /*0002*/ 	.short	(.L_57 - .L_56)
.L_56:
        /*0004*/ 	.word	0x00000082


	//----- nvinfo : EIATTR_KPARAM_INFO
	.align		4
.L_57:
        /*0008*/ 	.byte	0x04, 0x17
        /*000a*/ 	.short	(.L_59 - .L_58)
.L_58:
        /*000c*/ 	.word	0x00000000
        /*0010*/ 	.short	0x000a
        /*0012*/ 	.short	0x0040
        /*0014*/ 	.byte	0x00, 0xf5, 0x21, 0x00


	//----- nvinfo : EIATTR_KPARAM_INFO
	.align		4
.L_59:
        /*0018*/ 	.byte	0x04, 0x17
        /*001a*/ 	.short	(.L_61 - .L_60)
.L_60:
        /*001c*/ 	.word	0x00000000
        /*0020*/ 	.short	0x0009
        /*0022*/ 	.short	0x0038
        /*0024*/ 	.byte	0x00, 0xf0, 0x11, 0x00


	//----- nvinfo : EIATTR_KPARAM_INFO
	.align		4
.L_61:
        /*0028*/ 	.byte	0x04, 0x17
        /*002a*/ 	.short	(.L_63 - .L_62)
.L_62:
        /*002c*/ 	.word	0x00000000
        /*0030*/ 	.short	0x0008
        /*0032*/ 	.short	0x0034
        /*0034*/ 	.byte	0x00, 0xf0, 0x11, 0x00


	//----- nvinfo : EIATTR_KPARAM_INFO
	.align		4
.L_63:
        /*0038*/ 	.byte	0x04, 0x17
        /*003a*/ 	.short	(.L_65 - .L_64)
.L_64:
        /*003c*/ 	.word	0x00000000
        /*0040*/ 	.short	0x0007
        /*0042*/ 	.short	0x0030
        /*0044*/ 	.byte	0x00, 0xf0, 0x11, 0x00


	//----- nvinfo : EIATTR_KPARAM_INFO
	.align		4
.L_65:
        /*0048*/ 	.byte	0x04, 0x17
        /*004a*/ 	.short	(.L_67 - .L_66)
.L_66:
        /*004c*/ 	.word	0x00000000
        /*0050*/ 	.short	0x0006
        /*0052*/ 	.short	0x002c
        /*0054*/ 	.byte	0x00, 0xf0, 0x11, 0x00


	//----- nvinfo : EIATTR_KPARAM_INFO
	.align		4
.L_67:
        /*0058*/ 	.byte	0x04, 0x17
        /*005a*/ 	.short	(.L_69 - .L_68)
.L_68:
        /*005c*/ 	.word	0x00000000
        /*0060*/ 	.short	0x0005
        /*0062*/ 	.short	0x0028
        /*0064*/ 	.byte	0x00, 0xf0, 0x11, 0x00


	//----- nvinfo : EIATTR_KPARAM_INFO
	.align		4
.L_69:
        /*0068*/ 	.byte	0x04, 0x17
        /*006a*/ 	.short	(.L_71 - .L_70)
.L_70:
        /*006c*/ 	.word	0x00000000
        /*0070*/ 	.short	0x0004
        /*0072*/ 	.short	0x0020
        /*0074*/ 	.byte	0x00, 0xf5, 0x21, 0x00


	//----- nvinfo : EIATTR_KPARAM_INFO
	.align		4
.L_71:
        /*0078*/ 	.byte	0x04, 0x17
        /*007a*/ 	.short	(.L_73 - .L_72)
.L_72:
        /*007c*/ 	.word	0x00000000
        /*0080*/ 	.short	0x0003
        /*0082*/ 	.short	0x0018
        /*0084*/ 	.byte	0x00, 0xf5, 0x21, 0x00


	//----- nvinfo : EIATTR_KPARAM_INFO
	.align		4
.L_73:
        /*0088*/ 	.byte	0x04, 0x17
        /*008a*/ 	.short	(.L_75 - .L_74)
.L_74:
        /*008c*/ 	.word	0x00000000
        /*0090*/ 	.short	0x0002
        /*0092*/ 	.short	0x0010
        /*0094*/ 	.byte	0x00, 0xf5, 0x21, 0x00


	//----- nvinfo : EIATTR_KPARAM_INFO
	.align		4
.L_75:
        /*0098*/ 	.byte	0x04, 0x17
        /*009a*/ 	.short	(.L_77 - .L_76)
.L_76:
        /*009c*/ 	.word	0x00000000
        /*00a0*/ 	.short	0x0001
        /*00a2*/ 	.short	0x0008
        /*00a4*/ 	.byte	0x00, 0xf5, 0x21, 0x00


	//----- nvinfo : EIATTR_KPARAM_INFO
	.align		4
.L_77:
        /*00a8*/ 	.byte	0x04, 0x17
        /*00aa*/ 	.short	(.L_79 - .L_78)
.L_78:
        /*00ac*/ 	.word	0x00000000
        /*00b0*/ 	.short	0x0000
        /*00b2*/ 	.short	0x0000
        /*00b4*/ 	.byte	0x00, 0xf5, 0x21, 0x00


	//----- nvinfo : EIATTR_SPARSE_MMA_MASK
	.align		4
.L_79:
        /*00b8*/ 	.byte	0x03, 0x50
        /*00ba*/ 	.short	0x0000


	//----- nvinfo : EIATTR_MAXREG_COUNT
	.align		4
        /*00bc*/ 	.byte	0x03, 0x1b
        /*00be*/ 	.short	0x00ff


	//----- nvinfo : EIATTR_NUM_BARRIERS
	.align		4
        /*00c0*/ 	.byte	0x02, 0x4c
        /*00c2*/ 	.byte	0x01
	.zero		1


	//----- nvinfo : EIATTR_MERCURY_ISA_VERSION
	.align		4
        /*00c4*/ 	.byte	0x03, 0x5f
        /*00c6*/ 	.short	0x0101


	//----- nvinfo : EIATTR_VRC_CTA_INIT_COUNT
	.align		4
        /*00c8*/ 	.byte	0x02, 0x4a
	.zero		1
	.zero		1


	//----- nvinfo : EIATTR_EXIT_INSTR_OFFSETS
	.align		4
        /*00cc*/ 	.byte	0x04, 0x1c
        /*00ce*/ 	.short	(.L_81 - .L_80)


	//   ....[0]....
.L_80:
        /*00d0*/ 	.word	0x00000040


	//   ....[1]....
        /*00d4*/ 	.word	0x00000100


	//   ....[2]....
        /*00d8*/ 	.word	0x000002e0


	//   ....[3]....
        /*00dc*/ 	.word	0x00000320


	//   ....[4]....
        /*00e0*/ 	.word	0x00003bb0


	//----- nvinfo : EIATTR_CRS_STACK_SIZE
	.align		4
.L_81:
        /*00e4*/ 	.byte	0x04, 0x1e
        /*00e6*/ 	.short	(.L_83 - .L_82)
.L_82:
        /*00e8*/ 	.word	0x00000000


	//----- nvinfo : EIATTR_CBANK_PARAM_SIZE
	.align		4
.L_83:
        /*00ec*/ 	.byte	0x03, 0x19
        /*00ee*/ 	.short	0x0048


	//----- nvinfo : EIATTR_PARAM_CBANK
	.align		4
        /*00f0*/ 	.byte	0x04, 0x0a
        /*00f2*/ 	.short	(.L_85 - .L_84)
	.align		4
.L_84:
        /*00f4*/ 	.word	index@(.nv.constant0.rvi_batch_f32)
        /*00f8*/ 	.short	0x0380
        /*00fa*/ 	.short	0x0048


	//----- nvinfo : EIATTR_SW_WAR
	.align		4
.L_85:
        /*00fc*/ 	.byte	0x04, 0x36
        /*00fe*/ 	.short	(.L_87 - .L_86)
.L_86:
        /*0100*/ 	.word	0x00000008
.L_87:


//--------------------- .nv.callgraph             --------------------------
	.section	.nv.callgraph,"",@"SHT_CUDA_CALLGRAPH"
	.align	4
	.sectionentsize	8
	.align		4
        /*0000*/ 	.word	0x00000000
	.align		4
        /*0004*/ 	.word	0xffffffff
	.align		4
        /*0008*/ 	.word	0x00000000
	.align		4
        /*000c*/ 	.word	0xfffffffe
	.align		4
        /*0010*/ 	.word	0x00000000
	.align		4
        /*0014*/ 	.word	0xfffffffd
	.align		4
        /*0018*/ 	.word	0x00000000
	.align		4
        /*001c*/ 	.word	0xfffffffc


//--------------------- .text.rvi_many_series_one_param_f32 --------------------------
	.section	.text.rvi_many_series_one_param_f32,"ax",@progbits
	.align	128
        .global         rvi_many_series_one_param_f32
        .type           rvi_many_series_one_param_f32,@function
        .size           rvi_many_series_one_param_f32,(.L_x_177 - rvi_many_series_one_param_f32)
        .other          rvi_many_series_one_param_f32,@"STO_CUDA_ENTRY STV_DEFAULT"
rvi_many_series_one_param_f32:
.text.rvi_many_series_one_param_f32:
[----:B------:R-:W0:Y:S01]  /*0000*/  LDC R1, c[0x0][0x37c] ;  /* 0x0000df00ff017b82 */ /* 0x000e220000000800 */
[----:B------:R-:W1:Y:S07]  /*0010*/  S2R R0, SR_TID.X ;  /* 0x0000000000007919 */ /* 0x000e6e0000002100 */
[----:B------:R-:W1:Y:S01]  /*0020*/  S2UR UR4, SR_CTAID.X ;  /* 0x00000000000479c3 */ /* 0x000e620000002500 */
[----:B0-----:R-:W-:-:S05]  /*0030*/  VIADD R1, R1, 0xffffc000 ;  /* 0xffffc00001017836 */ /* 0x001fca0000000000 */
[C---:B------:R-:W-:Y:S02]  /*0040*/  R2UR UR5, R1.reuse ;  /* 0x00000000010572ca */ /* 0x040fe400000e0000 */
[----:B------:R-:W1:Y:S01]  /*0050*/  LDC R35, c[0x0][0x360] ;  /* 0x0000d800ff237b82 */ /* 0x000e620000000800 */
[----:B------:R-:W-:-:S07]  /*0060*/  R2UR UR13, R1 ;  /* 0x00000000010d72ca */ /* 0x000fce00000e0000 */
[----:B------:R-:W0:Y:S01]  /*0070*/  LDC R23, c[0x0][0x390] ;  /* 0x0000e400ff177b82 */ /* 0x000e220000000800 */
[----:B-1----:R-:W-:-:S05]  /*0080*/  IMAD R35, R35, UR4, R0 ;  /* 0x0000000423237c24 */ /* 0x002fca000f8e0200 */
[----:B0-----:R-:W-:-:S13]  /*0090*/  ISETP.GE.AND P0, PT, R35, R23, PT ;  /* 0x000000172300720c */ /* 0x001fda0003f06270 */
[----:B------:R-:W-:Y:S05]  /*00a0*/  @P0 EXIT ;  /* 0x000000000000094d */ /* 0x000fea0003800000 */
[----:B------:R-:W0:Y:S02]  /*00b0*/  LDCU.64 UR6, c[0x0][0x398] ;  /* 0x00007300ff0677ac */ /* 0x000e240008000a00 */
[----:B0-----:R-:W-:-:S04]  /*00c0*/  UISETP.LT.AND UP0, UPT, UR6, UR7, UPT ;  /* 0x000000070600728c */ /* 0x001fc8000bf01270 */
[----:B------:R-:W-:-:S04]  /*00d0*/  USEL UR4, UR6, UR7, UP0 ;  /* 0x0000000706047287 */ /* 0x000fc80008000000 */
[----:B------:R-:W-:-:S06]  /*00e0*/  UISETP.GE.AND UP0, UPT, UR4, 0x1, UPT ;  /* 0x000000010400788c */ /* 0x000fcc000bf06270 */
[----:B------:R-:W-:-:S13]  /*00f0*/  PLOP3.LUT P0, PT, PT, PT, UP0, 0x80, 0x8 ;  /* 0x000000000008781c */ /* 0x000fda0003f0f008 */
[----:B------:R-:W-:Y:S05]  /*0100*/  @!P0 EXIT ;  /* 0x000000000000894d */ /* 0x000fea0003800000 */
[----:B------:R-:W0:Y:S01]  /*0110*/  LDC.64 R2, c[0x0][0x388] ;  /* 0x0000e200ff027b82 */ /* 0x000e220000000a00 */
[----:B------:R-:W1:Y:S01]  /*0120*/  LDCU.64 UR14, c[0x0][0x358] ;  /* 0x00006b00ff0e77ac */ /* 0x000e620008000a00 */
[----:B------:R-:W2:Y:S01]  /*0130*/  LDCU UR4, c[0x0][0x394] ;  /* 0x00007280ff0477ac */ /* 0x000ea20008000800 */
[----:B0-----:R-:W-:-:S06]  /*0140*/  IMAD.WIDE R2, R35, 0x4, R2 ;  /* 0x0000000423027825 */ /* 0x001fcc00078e0202 */
[----:B-1----:R-:W3:Y:S01]  /*0150*/  LDG.E.CONSTANT R2, desc[UR14][R2.64] ;  /* 0x0000000e02027981 */ /* 0x002ee2000c1e9900 */
[----:B------:R-:W-:Y:S01]  /*0160*/  UIADD3 UR6, UPT, UPT, UR6, -0x1, URZ ;  /* 0xffffffff06067890 */ /* 0x000fe2000fffe0ff */
[----:B------:R-:W-:Y:S01]  /*0170*/  IMAD.U32 R5, RZ, RZ, UR7 ;  /* 0x00000007ff057e24 */ /* 0x000fe2000f8e00ff */
[----:B------:R-:W-:Y:S04]  /*0180*/  BSSY.RECONVERGENT B0, `(.L_x_0) ;  /* 0x0000049000007945 */ /* 0x000fe80003800200 */
[----:B---3--:R-:W-:-:S05]  /*0190*/  IADD3 R0, PT, PT, R2, UR6, R5 ;  /* 0x0000000602007c10 */ /* 0x008fca000fffe005 */
[----:B------:R-:W-:-:S05]  /*01a0*/  VIADD R0, R0, 0xffffffff ;  /* 0xffffffff00007836 */ /* 0x000fca0000000000 */
[----:B--2---:R-:W-:-:S04]  /*01b0*/  VIMNMX R33, PT, PT, R0, UR4, PT ;  /* 0x0000000400217c48 */ /* 0x004fc8000bfe0100 */
[----:B------:R-:W-:-:S13]  /*01c0*/  ISETP.GE.AND P0, PT, R33, 0x1, PT ;  /* 0x000000012100780c */ /* 0x000fda0003f06270 */
[----:B------:R-:W-:Y:S05]  /*01d0*/  @!P0 BRA `(.L_x_1) ;  /* 0x00000004000c8947 */ /* 0x000fea0003800000 */
[C---:B------:R-:W-:Y:S01]  /*01e0*/  ISETP.GE.U32.AND P0, PT, R33.reuse, 0x8, PT ;  /* 0x000000082100780c */ /* 0x040fe20003f06070 */
[----:B------:R-:W-:Y:S01]  /*01f0*/  BSSY.RECONVERGENT B1, `(.L_x_2) ;  /* 0x000001d000017945 */ /* 0x000fe20003800200 */
[----:B------:R-:W-:Y:S01]  /*0200*/  LOP3.LUT R22, R33, 0x7, RZ, 0xc0, !PT ;  /* 0x0000000721167812 */ /* 0x000fe200078ec0ff */
[----:B------:R-:W-:-:S03]  /*0210*/  HFMA2 R20, -RZ, RZ, 0, 0 ;  /* 0x00000000ff147431 */ /* 0x000fc600000001ff */
[----:B------:R-:W-:-:S07]  /*0220*/  ISETP.NE.AND P1, PT, R22, RZ, PT ;  /* 0x000000ff1600720c */ /* 0x000fce0003f25270 */
[----:B------:R-:W-:Y:S06]  /*0230*/  @!P0 BRA `(.L_x_3) ;  /* 0x0000000000608947 */ /* 0x000fec0003800000 */
[----:B------:R-:W0:Y:S01]  /*0240*/  LDC.64 R18, c[0x0][0x3a8] ;  /* 0x0000ea00ff127b82 */ /* 0x000e220000000a00 */
[----:B------:R-:W-:Y:S01]  /*0250*/  LOP3.LUT R20, R33, 0x7ffffff8, RZ, 0xc0, !PT ;  /* 0x7ffffff821147812 */ /* 0x000fe200078ec0ff */
[----:B------:R-:W-:-:S07]  /*0260*/  IMAD.MOV.U32 R21, RZ, RZ, RZ ;  /* 0x000000ffff157224 */ /* 0x000fce00078e00ff */
.L_x_4:
[----:B-1----:R-:W-:Y:S02]  /*0270*/  IMAD R3, R21, R23, R35 ;  /* 0x0000001715037224 */ /* 0x002fe400078e0223 */
[----:B------:R-:W-:Y:S02]  /*0280*/  IMAD.MOV.U32 R25, RZ, RZ, 0x7fc00000 ;  /* 0x7fc00000ff197424 */ /* 0x000fe400078e00ff */
[----:B0-----:R-:W-:-:S04]  /*0290*/  IMAD.WIDE R2, R3, 0x4, R18 ;  /* 0x0000000403027825 */ /* 0x001fc800078e0212 */
[----:B------:R-:W-:Y:S01]  /*02a0*/  VIADD R21, R21, 0x8 ;  /* 0x0000000815157836 */ /* 0x000fe20000000000 */
[----:B------:R1:W-:Y:S01]  /*02b0*/  STG.E desc[UR14][R2.64], R25 ;  /* 0x0000001902007986 */ /* 0x0003e2000c10190e */
[----:B------:R-:W-:-:S03]  /*02c0*/  IMAD.WIDE R4, R23, 0x4, R2 ;  /* 0x0000000417047825 */ /* 0x000fc600078e0202 */
[----:B------:R-:W-:Y:S02]  /*02d0*/  ISETP.NE.AND P0, PT, R21, R20, PT ;  /* 0x000000141500720c */ /* 0x000fe40003f05270 */
[----:B------:R1:W-:Y:S01]  /*02e0*/  STG.E desc[UR14][R4.64], R25 ;  /* 0x0000001904007986 */ /* 0x0003e2000c10190e */
[----:B------:R-:W-:-:S05]  /*02f0*/  IMAD.WIDE R6, R23, 0x4, R4 ;  /* 0x0000000417067825 */ /* 0x000fca00078e0204 */
        /* <DEDUP_REMOVED lines=11> */
[----:B------:R-:W-:Y:S05]  /*03b0*/  @P0 BRA `(.L_x_4) ;  /* 0xfffffffc00ac0947 */ /* 0x000fea000383ffff */
.L_x_3:
[----:B------:R-:W-:Y:S05]  /*03c0*/  BSYNC.RECONVERGENT B1 ;  /* 0x0000000000017941 */ /* 0x000fea0003800200 */
.L_x_2:
[----:B------:R-:W-:Y:S05]  /*03d0*/  @!P1 BRA `(.L_x_1) ;  /* 0x00000000008c9947 */ /* 0x000fea0003800000 */
[----:B------:R-:W-:Y:S01]  /*03e0*/  ISETP.GE.U32.AND P0, PT, R22, 0x4, PT ;  /* 0x000000041600780c */ /* 0x000fe20003f06070 */
[----:B------:R-:W-:Y:S01]  /*03f0*/  BSSY.RECONVERGENT B1, `(.L_x_5) ;  /* 0x0000010000017945 */ /* 0x000fe20003800200 */
[----:B-1----:R-:W-:-:S04]  /*0400*/  LOP3.LUT R10, R33, 0x3, RZ, 0xc0, !PT ;  /* 0x00000003210a7812 */ /* 0x002fc800078ec0ff */
[----:B------:R-:W-:-:S07]  /*0410*/  ISETP.NE.AND P1, PT, R10, RZ, PT ;  /* 0x000000ff0a00720c */ /* 0x000fce0003f25270 */
[----:B------:R-:W-:Y:S06]  /*0420*/  @!P0 BRA `(.L_x_6) ;  /* 0x0000000000308947 */ /* 0x000fec0003800000 */
[----:B------:R-:W0:Y:S01]  /*0430*/  LDC.64 R2, c[0x0][0x3a8] ;  /* 0x0000ea00ff027b82 */ /* 0x000e220000000a00 */
[C---:B------:R-:W-:Y:S01]  /*0440*/  IMAD R5, R20.reuse, R23, R35 ;  /* 0x0000001714057224 */ /* 0x040fe200078e0223 */
[----:B------:R-:W-:Y:S01]  /*0450*/  MOV R11, 0x7fc00000 ;  /* 0x7fc00000000b7802 */ /* 0x000fe20000000f00 */
[----:B------:R-:W-:Y:S02]  /*0460*/  VIADD R20, R20, 0x4 ;  /* 0x0000000414147836 */ /* 0x000fe40000000000 */
[----:B0-----:R-:W-:-:S05]  /*0470*/  IMAD.WIDE R2, R5, 0x4, R2 ;  /* 0x0000000405027825 */ /* 0x001fca00078e0202 */
[----:B------:R0:W-:Y:S01]  /*0480*/  STG.E desc[UR14][R2.64], R11 ;  /* 0x0000000b02007986 */ /* 0x0001e2000c10190e */
[----:B------:R-:W-:-:S05]  /*0490*/  IMAD.WIDE R4, R23, 0x4, R2 ;  /* 0x0000000417047825 */ /* 0x000fca00078e0202 */
[----:B------:R0:W-:Y:S01]  /*04a0*/  STG.E desc[UR14][R4.64], R11 ;  /* 0x0000000b04007986 */ /* 0x0001e2000c10190e */
[----:B------:R-:W-:-:S05]  /*04b0*/  IMAD.WIDE R6, R23, 0x4, R4 ;  /* 0x0000000417067825 */ /* 0x000fca00078e0204 */
[----:B------:R0:W-:Y:S01]  /*04c0*/  STG.E desc[UR14][R6.64], R11 ;  /* 0x0000000b06007986 */ /* 0x0001e2000c10190e */
[----:B------:R-:W-:-:S05]  /*04d0*/  IMAD.WIDE R8, R23, 0x4, R6 ;  /* 0x0000000417087825 */ /* 0x000fca00078e0206 */
[----:B------:R0:W-:Y:S02]  /*04e0*/  STG.E desc[UR14][R8.64], R11 ;  /* 0x0000000b08007986 */ /* 0x0001e4000c10190e */
.L_x_6:
[----:B------:R-:W-:Y:S05]  /*04f0*/  BSYNC.RECONVERGENT B1 ;  /* 0x0000000000017941 */ /* 0x000fea0003800200 */
.L_x_5:
[----:B------:R-:W-:Y:S05]  /*0500*/  @!P1 BRA `(.L_x_1) ;  /* 0x0000000000409947 */ /* 0x000fea0003800000 */
[----:B------:R-:W-:Y:S02]  /*0510*/  ISETP.NE.AND P0, PT, R10, 0x1, PT ;  /* 0x000000010a00780c */ /* 0x000fe40003f05270 */
[----:B0-----:R-:W-:-:S04]  /*0520*/  LOP3.LUT R2, R33, 0x1, RZ, 0xc0, !PT ;  /* 0x0000000121027812 */ /* 0x001fc800078ec0ff */
[----:B------:R-:W-:-:S07]  /*0530*/  ISETP.NE.U32.AND P1, PT, R2, 0x1, PT ;  /* 0x000000010200780c */ /* 0x000fce0003f25070 */
[----:B------:R-:W0:Y:S01]  /*0540*/  @P0 LDC.64 R2, c[0x0][0x3a8] ;  /* 0x0000ea00ff020b82 */ /* 0x000e220000000a00 */
[C---:B------:R-:W-:Y:S02]  /*0550*/  @P0 IMAD R5, R20.reuse, R23, R35 ;  /* 0x0000001714050224 */ /* 0x040fe400078e0223 */
[----:B------:R-:W-:Y:S02]  /*0560*/  @P0 VIADD R20, R20, 0x2 ;  /* 0x0000000214140836 */ /* 0x000fe40000000000 */
[----:B------:R-:W-:-:S03]  /*0570*/  @P0 IMAD.MOV.U32 R11, RZ, RZ, 0x7fc00000 ;  /* 0x7fc00000ff0b0424 */ /* 0x000fc600078e00ff */
[----:B------:R-:W1:Y:S01]  /*0580*/  @!P1 LDC.64 R8, c[0x0][0x3a8] ;  /* 0x0000ea00ff089b82 */ /* 0x000e620000000a00 */
[----:B0-----:R-:W-:-:S04]  /*0590*/  @P0 IMAD.WIDE R4, R5, 0x4, R2 ;  /* 0x0000000405040825 */ /* 0x001fc800078e0202 */
[----:B------:R-:W-:Y:S01]  /*05a0*/  @!P1 IMAD R3, R20, R23, R35 ;  /* 0x0000001714039224 */ /* 0x000fe200078e0223 */
[----:B------:R2:W-:Y:S01]  /*05b0*/  @P0 STG.E desc[UR14][R4.64], R11 ;  /* 0x0000000b04000986 */ /* 0x0005e2000c10190e */
[----:B------:R-:W-:-:S04]  /*05c0*/  @P0 IMAD.WIDE R6, R23, 0x4, R4 ;  /* 0x0000000417060825 */ /* 0x000fc800078e0204 */
[----:B-1----:R-:W-:Y:S01]  /*05d0*/  @!P1 IMAD.WIDE R2, R3, 0x4, R8 ;  /* 0x0000000403029825 */ /* 0x002fe200078e0208 */
[----:B------:R-:W-:Y:S01]  /*05e0*/  @!P1 MOV R9, 0x7fc00000 ;  /* 0x7fc0000000099802 */ /* 0x000fe20000000f00 */
[----:B------:R2:W-:Y:S04]  /*05f0*/  @P0 STG.E desc[UR14][R6.64], R11 ;  /* 0x0000000b06000986 */ /* 0x0005e8000c10190e */
[----:B------:R2:W-:Y:S02]  /*0600*/  @!P1 STG.E desc[UR14][R2.64], R9 ;  /* 0x0000000902009986 */ /* 0x0005e4000c10190e */
.L_x_1:
[----:B------:R-:W-:Y:S05]  /*0610*/  BSYNC.RECONVERGENT B0 ;  /* 0x0000000000007941 */ /* 0x000fea0003800200 */
.L_x_0:
[----:B------:R-:W-:-:S13]  /*0620*/  ISETP.GE.AND P0, PT, R0, UR4, PT ;  /* 0x0000000400007c0c */ /* 0x000fda000bf06270 */
[----:B------:R-:W-:Y:S05]  /*0630*/  @P0 EXIT ;  /* 0x000000000000094d */ /* 0x000fea0003800000 */
[----:B012---:R-:W0:Y:S01]  /*0640*/  I2F.F64.U32 R2, UR7 ;  /* 0x0000000700027d12 */ /* 0x007e220008201800 */
[----:B------:R-:W1:Y:S07]  /*0650*/  LDCU UR4, c[0x0][0x3a0] ;  /* 0x00007400ff0477ac */ /* 0x000e6e0008000800 */
[----:B0-----:R-:W0:Y:S01]  /*0660*/  MUFU.RCP64H R5, R3 ;  /* 0x0000000300057308 */ /* 0x001e220000001800 */
[----:B------:R-:W-:Y:S01]  /*0670*/  VIADD R4, R3, 0x300402 ;  /* 0x0030040203047836 */ /* 0x000fe20000000000 */
[----:B-1----:R-:W-:-:S04]  /*0680*/  UISETP.NE.AND UP0, UPT, UR4, URZ, UPT ;  /* 0x000000ff0400728c */ /* 0x002fc8000bf05270 */
[----:B------:R-:W-:Y:S01]  /*0690*/  FSETP.GEU.AND P0, PT, |R4|, 5.8789094863358348022e-39, PT ;  /* 0x004004020400780b */ /* 0x000fe20003f0e200 */
[----:B------:R-:W-:Y:S01]  /*06a0*/  UISETP.LT.U32.AND UP0, UPT, UR7, 0x401, !UP0 ;  /* 0x000004010700788c */ /* 0x000fe2000c701070 */
[----:B0-----:R-:W-:-:S08]  /*06b0*/  DFMA R6, -R2, R4, 1 ;  /* 0x3ff000000206742b */ /* 0x001fd00000000104 */
[----:B------:R-:W-:-:S08]  /*06c0*/  DFMA R6, R6, R6, R6 ;  /* 0x000000060606722b */ /* 0x000fd00000000006 */
[----:B------:R-:W-:-:S08]  /*06d0*/  DFMA R6, R4, R6, R4 ;  /* 0x000000060406722b */ /* 0x000fd00000000004 */
[----:B------:R-:W-:-:S08]  /*06e0*/  DFMA R70, -R2, R6, 1 ;  /* 0x3ff000000246742b */ /* 0x000fd00000000106 */
[----:B------:R-:W-:Y:S01]  /*06f0*/  DFMA R70, R6, R70, R6 ;  /* 0x000000460646722b */ /* 0x000fe20000000006 */
[----:B------:R-:W-:Y:S10]  /*0700*/  @P0 BRA `(.L_x_7) ;  /* 0x0000000000100947 */ /* 0x000ff40003800000 */
[----:B------:R-:W-:Y:S02]  /*0710*/  LOP3.LUT R0, R3, 0x7fffffff, RZ, 0xc0, !PT ;  /* 0x7fffffff03007812 */ /* 0x000fe400078ec0ff */
[----:B------:R-:W-:-:S03]  /*0720*/  MOV R10, 0x750 ;  /* 0x00000750000a7802 */ /* 0x000fc60000000f00 */
[----:B------:R-:W-:-:S07]  /*0730*/  VIADD R6, R0, 0xfff00000 ;  /* 0xfff0000000067836 */ /* 0x000fce0000000000 */
[----:B------:R-:W-:Y:S05]  /*0740*/  CALL.REL.NOINC `($__internal_0_$__cuda_sm20_dblrcp_rn_slowpath_v3) ;  /* 0x0000005800a87944 */ /* 0x000fea0003c00000 */
.L_x_7:
[----:B------:R-:W0:Y:S01]  /*0750*/  LDCU UR4, c[0x0][0x39c] ;  /* 0x00007380ff0477ac */ /* 0x000e220008000800 */
[----:B------:R-:W-:Y:S01]  /*0760*/  IMAD.MOV.U32 R2, RZ, RZ, 0x1 ;  /* 0x00000001ff027424 */ /* 0x000fe200078e00ff */
[----:B0-----:R-:W-:-:S09]  /*0770*/  UIADD3 UR4, UPT, UPT, UR4, 0x1, URZ ;  /* 0x0000000104047890 */ /* 0x001fd2000fffe0ff */
[----:B------:R-:W0:Y:S08]  /*0780*/  I2F.F64.U32 R18, UR4 ;  /* 0x0000000400127d12 */ /* 0x000e300008201800 */
[----:B0-----:R-:W0:Y:S02]  /*0790*/  MUFU.RCP64H R3, R19 ;  /* 0x0000001300037308 */ /* 0x001e240000001800 */
[----:B0-----:R-:W-:-:S08]  /*07a0*/  DFMA R4, -R18, R2, 1 ;  /* 0x3ff000001204742b */ /* 0x001fd00000000102 */
[----:B------:R-:W-:-:S08]  /*07b0*/  DFMA R4, R4, R4, R4 ;  /* 0x000000040404722b */ /* 0x000fd00000000004 */
[----:B------:R-:W-:-:S08]  /*07c0*/  DFMA R4, R2, R4, R2 ;  /* 0x000000040204722b */ /* 0x000fd00000000002 */
[----:B------:R-:W-:-:S08]  /*07d0*/  DFMA R2, -R18, R4, 1 ;  /* 0x3ff000001202742b */ /* 0x000fd00000000104 */
[----:B------:R-:W-:-:S08]  /*07e0*/  DFMA R2, R4, R2, R4 ;  /* 0x000000020402722b */ /* 0x000fd00000000004 */
[----:B------:R-:W-:-:S08]  /*07f0*/  DMUL R68, R2, 2 ;  /* 0x4000000002447828 */ /* 0x000fd00000000000 */
[----:B------:R-:W-:-:S08]  /*0800*/  DFMA R4, -R18, R68, 2 ;  /* 0x400000001204742b */ /* 0x000fd00000000144 */
[----:B------:R-:W-:-:S10]  /*0810*/  DFMA R68, R2, R4, R68 ;  /* 0x000000040244722b */ /* 0x000fd40000000044 */
[----:B------:R-:W-:-:S05]  /*0820*/  FFMA R0, RZ, R19, R69 ;  /* 0x00000013ff007223 */ /* 0x000fca0000000045 */
[----:B------:R-:W-:-:S13]  /*0830*/  FSETP.GT.AND P0, PT, |R0|, 1.469367938527859385e-39, PT ;  /* 0x001000000000780b */ /* 0x000fda0003f04200 */
[----:B------:R-:W-:Y:S05]  /*0840*/  @P0 BRA `(.L_x_8) ;  /* 0x0000000000180947 */ /* 0x000fea0003800000 */
[----:B------:R-:W-:Y:S01]  /*0850*/  MOV R20, RZ ;  /* 0x000000ff00147202 */ /* 0x000fe20000000f00 */
[----:B------:R-:W-:Y:S01]  /*0860*/  IMAD.MOV.U32 R21, RZ, RZ, 0x40000000 ;  /* 0x40000000ff157424 */ /* 0x000fe200078e00ff */
[----:B------:R-:W-:-:S07]  /*0870*/  MOV R30, 0x890 ;  /* 0x00000890001e7802 */ /* 0x000fce0000000f00 */
[----:B------:R-:W-:Y:S05]  /*0880*/  CALL.REL.NOINC `($__internal_1_$__cuda_sm20_div_rn_f64_full) ;  /* 0x0000005800f87944 */ /* 0x000fea0003c00000 */
[----:B------:R-:W-:Y:S02]  /*0890*/  IMAD.MOV.U32 R68, RZ, RZ, R72 ;  /* 0x000000ffff447224 */ /* 0x000fe400078e0048 */
[----:B------:R-:W-:-:S07]  /*08a0*/  IMAD.MOV.U32 R69, RZ, RZ, R73 ;  /* 0x000000ffff457224 */ /* 0x000fce00078e0049 */
.L_x_8:
[----:B------:R-:W0:Y:S02]  /*08b0*/  LDC R0, c[0x0][0x394] ;  /* 0x0000e500ff007b82 */ /* 0x000e240000000800 */
[----:B0-----:R-:W-:-:S13]  /*08c0*/  ISETP.GE.AND P0, PT, R0, 0x1, PT ;  /* 0x000000010000780c */ /* 0x001fda0003f06270 */
[----:B------:R-:W-:Y:S05]  /*08d0*/  @!P0 EXIT ;  /* 0x000000000000894d */ /* 0x000fea0003800000 */
[----:B------:R-:W0:Y:S01]  /*08e0*/  LDC.64 R66, c[0x0][0x380] ;  /* 0x0000e000ff427b82 */ /* 0x000e220000000a00 */
[----:B------:R-:W1:Y:S01]  /*08f0*/  LDCU UR8, c[0x0][0x398] ;  /* 0x00007300ff0877ac */ /* 0x000e620008000800 */
[----:B0-----:R-:W-:-:S05]  /*0900*/  IMAD.WIDE R66, R35, 0x4, R66 ;  /* 0x0000000423427825 */ /* 0x001fca00078e0242 */
[----:B------:R0:W5:Y:S01]  /*0910*/  LDG.E.CONSTANT R34, desc[UR14][R66.64] ;  /* 0x0000000e42227981 */ /* 0x000162000c1e9900 */
[----:B------:R-:W-:Y:S01]  /*0920*/  HFMA2 R37, -RZ, RZ, 0, 0 ;  /* 0x00000000ff257431 */ /* 0x000fe200000001ff */
[----:B------:R-:W-:Y:S01]  /*0930*/  PRMT R74, RZ, 0x7610, R74 ;  /* 0x00007610ff4a7816 */ /* 0x000fe2000000004a */
[----:B------:R-:W-:Y:S01]  /*0940*/  IMAD.MOV.U32 R28, RZ, RZ, RZ ;  /* 0x000000ffff1c7224 */ /* 0x000fe200078e00ff */
[----:B------:R-:W-:Y:S01]  /*0950*/  PRMT R32, RZ, 0x7610, R32 ;  /* 0x00007610ff207816 */ /* 0x000fe20000000020 */
[----:B------:R-:W-:Y:S01]  /*0960*/  IMAD.MOV.U32 R14, RZ, RZ, RZ ;  /* 0x000000ffff0e7224 */ /* 0x000fe200078e00ff */
[----:B------:R-:W-:Y:S02]  /*0970*/  PRMT R15, RZ, 0x7610, R15 ;  /* 0x00007610ff0f7816 */ /* 0x000fe4000000000f */
[----:B------:R-:W-:Y:S02]  /*0980*/  CS2R R12, SRZ ;  /* 0x00000000000c7805 */ /* 0x000fe4000001ff00 */
[----:B------:R-:W-:Y:S01]  /*0990*/  CS2R R10, SRZ ;  /* 0x00000000000a7805 */ /* 0x000fe2000001ff00 */
[----:B------:R-:W-:Y:S01]  /*09a0*/  IMAD.MOV.U32 R9, RZ, RZ, RZ ;  /* 0x000000ffff097224 */ /* 0x000fe200078e00ff */
[----:B------:R-:W-:-:S02]  /*09b0*/  PRMT R8, RZ, 0x7610, R8 ;  /* 0x00007610ff087816 */ /* 0x000fc40000000008 */
[----:B------:R-:W-:Y:S02]  /*09c0*/  CS2R R60, SRZ ;  /* 0x00000000003c7805 */ /* 0x000fe4000001ff00 */
[----:B------:R-:W-:Y:S02]  /*09d0*/  CS2R R58, SRZ ;  /* 0x00000000003a7805 */ /* 0x000fe4000001ff00 */
[----:B------:R-:W-:Y:S02]  /*09e0*/  CS2R R56, SRZ ;  /* 0x0000000000387805 */ /* 0x000fe4000001ff00 */
[----:B------:R-:W-:Y:S02]  /*09f0*/  CS2R R54, SRZ ;  /* 0x0000000000367805 */ /* 0x000fe4000001ff00 */
[----:B------:R-:W-:Y:S02]  /*0a00*/  CS2R R52, SRZ ;  /* 0x0000000000347805 */ /* 0x000fe4000001ff00 */
[----:B------:R-:W-:-:S02]  /*0a10*/  CS2R R50, SRZ ;  /* 0x0000000000327805 */ /* 0x000fc4000001ff00 */
[----:B------:R-:W-:Y:S02]  /*0a20*/  CS2R R48, SRZ ;  /* 0x0000000000307805 */ /* 0x000fe4000001ff00 */
[----:B------:R-:W-:Y:S02]  /*0a30*/  CS2R R46, SRZ ;  /* 0x00000000002e7805 */ /* 0x000fe4000001ff00 */
[----:B------:R-:W-:Y:S01]  /*0a40*/  CS2R R44, SRZ ;  /* 0x00000000002c7805 */ /* 0x000fe2000001ff00 */
[----:B-1----:R-:W-:Y:S02]  /*0a50*/  ULOP3.LUT UR18, UR8, 0xf, URZ, 0xc0, !UPT ;  /* 0x0000000f08127892 */ /* 0x002fe4000f8ec0ff */
[----:B------:R-:W1:Y:S01]  /*0a60*/  I2F.F64.U32 R62, UR8 ;  /* 0x00000008003e7d12 */ /* 0x000e620008201800 */
[----:B------:R-:W-:Y:S02]  /*0a70*/  ULOP3.LUT UR19, UR8, 0x7, URZ, 0xc0, !UPT ;  /* 0x0000000708137892 */ /* 0x000fe4000f8ec0ff */
[----:B------:R-:W-:Y:S01]  /*0a80*/  ULOP3.LUT UR7, UR8, 0x7ffffff0, URZ, 0xc0, !UPT ;  /* 0x7ffffff008077892 */ /* 0x000fe2000f8ec0ff */
[----:B------:R-:W2:Y:S01]  /*0a90*/  LDCU.U16 UR20, c[0x0][0x398] ;  /* 0x00007300ff1477ac */ /* 0x000ea20008000400 */
[----:B------:R-:W-:-:S02]  /*0aa0*/  UIADD3 UR21, UPT, UPT, UR5, 0x2000, URZ ;  /* 0x0000200005157890 */ /* 0x000fc4000fffe0ff */
[----:B------:R-:W-:Y:S02]  /*0ab0*/  UIADD3 UR22, UPT, UPT, UR5, 0x1000, URZ ;  /* 0x0000100005167890 */ /* 0x000fe4000fffe0ff */
[----:B------:R-:W-:Y:S01]  /*0ac0*/  ULOP3.LUT UR8, UR8, 0x3, URZ, 0xc0, !UPT ;  /* 0x0000000308087892 */ /* 0x000fe2000f8ec0ff */
[----:B0-----:R-:W-:-:S11]  /*0ad0*/  UMOV UR4, URZ ;  /* 0x000000ff00047c82 */ /* 0x001fd60008000000 */
.L_x_82:
[----:B0-----:R-:W0:Y:S01]  /*0ae0*/  LDCU.64 UR16, c[0x0][0x390] ;  /* 0x00007200ff1077ac */ /* 0x001e220008000a00 */
[----:B---3--:R-:W3:Y:S01]  /*0af0*/  LDCU UR26, c[0x0][0x398] ;  /* 0x00007300ff1a77ac */ /* 0x008ee20008000800 */
[----:B0-----:R-:W-:-:S06]  /*0b00*/  UIMAD UR9, UR4, UR16, URZ ;  /* 0x00000010040972a4 */ /* 0x001fcc000f8e02ff */
[----:B-1----:R-:W-:-:S05]  /*0b10*/  MOV R17, UR9 ;  /* 0x0000000900117c02 */ /* 0x002fca0008000f00 */
[----:B------:R-:W-:-:S05]  /*0b20*/  IMAD.WIDE R16, R17, 0x4, R66 ;  /* 0x0000000411107825 */ /* 0x000fca00078e0242 */
[----:B----4-:R-:W4:Y:S01]  /*0b30*/  LDG.E.CONSTANT R18, desc[UR14][R16.64] ;  /* 0x0000000e10127981 */ /* 0x010f22000c1e9900 */
[----:B------:R-:W-:Y:S01]  /*0b40*/  UIADD3 UR5, UPT, UPT, UR4, 0x1, URZ ;  /* 0x0000000104057890 */ /* 0x000fe2000fffe0ff */
[----:B-----5:R-:W-:Y:S01]  /*0b50*/  IMAD.MOV.U32 R7, RZ, RZ, R34 ;  /* 0x000000ffff077224 */ /* 0x020fe200078e0022 */
[----:B------:R-:W-:Y:S01]  /*0b60*/  PRMT R6, R74, 0x7610, R6 ;  /* 0x000076104a067816 */ /* 0x000fe20000000006 */
[----:B------:R-:W-:Y:S01]  /*0b70*/  IMAD.MOV.U32 R5, RZ, RZ, R10 ;  /* 0x000000ffff057224 */ /* 0x000fe200078e000a */
[----:B---3--:R-:W-:Y:S01]  /*0b80*/  UISETP.GE.AND UP2, UPT, UR5, UR26, UPT ;  /* 0x0000001a0500728c */ /* 0x008fe2000bf46270 */
[----:B------:R-:W-:Y:S01]  /*0b90*/  IMAD.MOV.U32 R4, RZ, RZ, R11 ;  /* 0x000000ffff047224 */ /* 0x000fe200078e000b */
[----:B------:R-:W-:Y:S01]  /*0ba0*/  MOV R3, R12 ;  /* 0x0000000c00037202 */ /* 0x000fe20000000f00 */
[----:B------:R-:W-:Y:S01]  /*0bb0*/  IMAD.MOV.U32 R2, RZ, RZ, R13 ;  /* 0x000000ffff027224 */ /* 0x000fe200078e000d */
[----:B------:R-:W-:Y:S01]  /*0bc0*/  MOV R42, R46 ;  /* 0x0000002e002a7202 */ /* 0x000fe20000000f00 */
[----:B------:R-:W-:Y:S01]  /*0bd0*/  IMAD.MOV.U32 R0, RZ, RZ, R14 ;  /* 0x000000ffff007224 */ /* 0x000fe200078e000e */
[----:B------:R-:W-:Y:S01]  /*0be0*/  MOV R38, R50 ;  /* 0x0000003200267202 */ /* 0x000fe20000000f00 */
[----:B------:R-:W-:Y:S01]  /*0bf0*/  IMAD.MOV.U32 R72, RZ, RZ, 0x7fc00000 ;  /* 0x7fc00000ff487424 */ /* 0x000fe200078e00ff */
[----:B------:R-:W-:Y:S01]  /*0c00*/  UMOV UR11, UR4 ;  /* 0x00000004000b7c82 */ /* 0x000fe20008000000 */
[----:B------:R-:W-:Y:S01]  /*0c10*/  IMAD.MOV.U32 R43, RZ, RZ, R47 ;  /* 0x000000ffff2b7224 */ /* 0x000fe200078e002f */
[----:B------:R-:W-:Y:S01]  /*0c20*/  UISETP.NE.AND UP1, UPT, UR5, UR17, UPT ;  /* 0x000000110500728c */ /* 0x000fe2000bf25270 */
[----:B------:R-:W-:Y:S01]  /*0c30*/  IMAD.MOV.U32 R40, RZ, RZ, R48 ;  /* 0x000000ffff287224 */ /* 0x000fe200078e0030 */
[----:B------:R-:W-:Y:S01]  /*0c40*/  UMOV UR4, UR5 ;  /* 0x0000000500047c82 */ /* 0x000fe20008000000 */
[----:B------:R-:W-:-:S02]  /*0c50*/  IMAD.MOV.U32 R41, RZ, RZ, R49 ;  /* 0x000000ffff297224 */ /* 0x000fc400078e0031 */
[----:B------:R-:W-:Y:S02]  /*0c60*/  IMAD.MOV.U32 R39, RZ, RZ, R51 ;  /* 0x000000ffff277224 */ /* 0x000fe400078e0033 */
[----:B------:R-:W-:Y:S02]  /*0c70*/  VIADD R36, R35, UR9 ;  /* 0x0000000923247c36 */ /* 0x000fe40008000000 */
[----:B----4-:R-:W-:Y:S01]  /*0c80*/  IMAD.MOV.U32 R34, RZ, RZ, R18 ;  /* 0x000000ffff227224 */ /* 0x010fe200078e0012 */
[----:B--2---:R-:W-:Y:S06]  /*0c90*/  BRA.U !UP2, `(.L_x_9) ;  /* 0x000000450acc7547 */ /* 0x004fec000b800000 */
[----:B------:R-:W0:Y:S01]  /*0ca0*/  LDCU UR23, c[0x0][0x3a4] ;  /* 0x00007480ff1777ac */ /* 0x000e220008000800 */
[----:B------:R-:W-:Y:S01]  /*0cb0*/  IMAD.MOV R17, RZ, RZ, -R15 ;  /* 0x000000ffff117224 */ /* 0x000fe200078e0a0f */
[----:B------:R-:W-:Y:S01]  /*0cc0*/  IADD3 R16, PT, PT, RZ, -R32, RZ ;  /* 0x80000020ff107210 */ /* 0x000fe20007ffe0ff */
[----:B------:R-:W-:Y:S01]  /*0cd0*/  BSSY.RECONVERGENT B0, `(.L_x_9) ;  /* 0x000046f000007945 */ /* 0x000fe20003800200 */
[----:B------:R-:W-:Y:S01]  /*0ce0*/  UIADD3 UR17, UPT, UPT, UR11, -UR26, URZ ;  /* 0x8000001a0b117290 */ /* 0x000fe2000fffe0ff */
[----:B------:R-:W-:Y:S01]  /*0cf0*/  IMAD.MOV.U32 R64, RZ, RZ, R28 ;  /* 0x000000ffff407224 */ /* 0x000fe200078e001c */
[----:B------:R-:W-:Y:S01]  /*0d00*/  PRMT R16, R16, 0x7710, RZ ;  /* 0x0000771010107816 */ /* 0x000fe200000000ff */
[----:B------:R-:W-:Y:S01]  /*0d10*/  UIADD3 UR25, UPT, UPT, -UR11, UR26, URZ ;  /* 0x0000001a0b197290 */ /* 0x000fe2000fffe1ff */
[----:B------:R-:W-:Y:S01]  /*0d20*/  PRMT R17, R17, 0x7710, RZ ;  /* 0x0000771011117816 */ /* 0x000fe200000000ff */
[----:B------:R-:W-:Y:S01]  /*0d30*/  UIADD3 UR24, UPT, UPT, UR17, 0x1, URZ ;  /* 0x0000000111187890 */ /* 0x000fe2000fffe0ff */
[----:B------:R-:W-:Y:S01]  /*0d40*/  R2UR UR9, R16 ;  /* 0x00000000100972ca */ /* 0x000fe200000e0000 */
[----:B------:R-:W-:Y:S01]  /*0d50*/  IMAD.MOV.U32 R65, RZ, RZ, R37 ;  /* 0x000000ffff417224 */ /* 0x000fe200078e0025 */
[----:B------:R-:W-:Y:S01]  /*0d60*/  R2UR UR10, R17 ;  /* 0x00000000110a72ca */ /* 0x000fe200000e0000 */
[----:B------:R-:W-:Y:S01]  /*0d70*/  UISETP.LT.AND UP2, UPT, UR24, UR11, UPT ;  /* 0x0000000b1800728c */ /* 0x000fe2000bf41270 */
[----:B------:R-:W-:Y:S01]  /*0d80*/  MOV R26, R56 ;  /* 0x00000038001a7202 */ /* 0x000fe20000000f00 */
[----:B------:R-:W-:-:S02]  /*0d90*/  IMAD.MOV.U32 R27, RZ, RZ, R57 ;  /* 0x000000ffff1b7224 */ /* 0x000fc400078e0039 */
[----:B------:R-:W-:Y:S01]  /*0da0*/  USEL UR5, UR24, UR11, !UP2 ;  /* 0x0000000b18057287 */ /* 0x000fe2000d000000 */
[----:B------:R-:W-:Y:S01]  /*0db0*/  IMAD.U32 R31, RZ, RZ, UR17 ;  /* 0x00000011ff1f7e24 */ /* 0x000fe2000f8e00ff */
[----:B0-----:R-:W-:Y:S02]  /*0dc0*/  UISETP.NE.AND UP2, UPT, UR23, URZ, UPT ;  /* 0x000000ff1700728c */ /* 0x001fe4000bf45270 */
[----:B------:R-:W-:Y:S02]  /*0dd0*/  UIADD3 UR12, UPT, UPT, UR5, UR25, URZ ;  /* 0x00000019050c7290 */ /* 0x000fe4000fffe0ff */
[----:B--2---:R-:W-:Y:S02]  /*0de0*/  UIADD3 UR9, UPT, UPT, UR5, UR20, UR9 ;  /* 0x0000001405097290 */ /* 0x004fe4000fffe009 */
[----:B------:R-:W-:Y:S02]  /*0df0*/  UIADD3 UR10, UPT, UPT, UR5, UR20, UR10 ;  /* 0x00000014050a7290 */ /* 0x000fe4000fffe00a */
[----:B------:R-:W-:-:S02]  /*0e00*/  ULOP3.LUT UR9, UR9, 0x7, URZ, 0xc0, !UPT ;  /* 0x0000000709097892 */ /* 0x000fc4000f8ec0ff */
[----:B------:R-:W-:Y:S01]  /*0e10*/  ULOP3.LUT UR10, UR10, 0xf, URZ, 0xc0, !UPT ;  /* 0x0000000f0a0a7892 */ /* 0x000fe2000f8ec0ff */
[----:B------:R-:W-:Y:S11]  /*0e20*/  BRA.U UP2, `(.L_x_10) ;  /* 0x0000001102f07547 */ /* 0x000ff6000b800000 */
[----:B------:R-:W-:-:S09]  /*0e30*/  UISETP.NE.AND UP2, UPT, UR11, UR6, UPT ;  /* 0x000000060b00728c */ /* 0x000fd2000bf45270 */
[----:B------:R-:W-:Y:S05]  /*0e40*/  BRA.U UP2, `(.L_x_11) ;  /* 0x0000000502b07547 */ /* 0x000fea000b800000 */
[----:B------:R-:W-:Y:S01]  /*0e50*/  BSSY.RELIABLE B1, `(.L_x_12) ;  /* 0x0000016000017945 */ /* 0x000fe20003800100 */
[----:B------:R-:W-:Y:S01]  /*0e60*/  IMAD.MOV.U32 R18, RZ, RZ, RZ ;  /* 0x000000ffff127224 */ /* 0x000fe200078e00ff */
[----:B------:R-:W-:Y:S02]  /*0e70*/  CS2R R60, SRZ ;  /* 0x00000000003c7805 */ /* 0x000fe4000001ff00 */
[----:B------:R-:W-:Y:S01]  /*0e80*/  CS2R R58, SRZ ;  /* 0x00000000003a7805 */ /* 0x000fe2000001ff00 */
[----:B------:R-:W0:Y:S01]  /*0e90*/  LDCU UR5, c[0x0][0x390] ;  /* 0x00007200ff0577ac */ /* 0x000e220008000800 */
[----:B------:R-:W2:Y:S05]  /*0ea0*/  LDCU UR9, c[0x0][0x398] ;  /* 0x00007300ff0977ac */ /* 0x000eaa0008000800 */
.L_x_14:
[----:B0-----:R-:W-:-:S04]  /*0eb0*/  IMAD R17, R18, UR5, RZ ;  /* 0x0000000512117c24 */ /* 0x001fc8000f8e02ff */
[----:B------:R-:W-:-:S06]  /*0ec0*/  IMAD.WIDE R16, R17, 0x4, R66 ;  /* 0x0000000411107825 */ /* 0x000fcc00078e0242 */
[----:B------:R-:W3:Y:S01]  /*0ed0*/  LDG.E.CONSTANT R16, desc[UR14][R16.64] ;  /* 0x0000000e10107981 */ /* 0x000ee2000c1e9900 */
[----:B------:R-:W-:Y:S01]  /*0ee0*/  MOV R28, R64 ;  /* 0x00000040001c7202 */ /* 0x000fe20000000f00 */
[----:B------:R-:W-:Y:S02]  /*0ef0*/  IMAD.MOV.U32 R37, RZ, RZ, R65 ;  /* 0x000000ffff257224 */ /* 0x000fe400078e0041 */
[----:B------:R-:W-:Y:S02]  /*0f00*/  IMAD.MOV.U32 R56, RZ, RZ, R26 ;  /* 0x000000ffff387224 */ /* 0x000fe400078e001a */
[----:B------:R-:W-:Y:S01]  /*0f10*/  IMAD.MOV.U32 R57, RZ, RZ, R27 ;  /* 0x000000ffff397224 */ /* 0x000fe200078e001b */
[----:B---3--:R-:W-:-:S13]  /*0f20*/  FSETP.NE.AND P0, PT, |R16|, +INF , PT ;  /* 0x7f8000001000780b */ /* 0x008fda0003f05200 */
[----:B------:R-:W-:Y:S05]  /*0f30*/  @!P0 BREAK.RELIABLE B1 ;  /* 0x0000000000018942 */ /* 0x000fea0003800100 */
[----:B------:R-:W-:Y:S05]  /*0f40*/  @!P0 BRA `(.L_x_13) ;  /* 0x00000044001c8947 */ /* 0x000fea0003800000 */
[----:B------:R-:W-:Y:S01]  /*0f50*/  IADD3 R18, PT, PT, R18, 0x1, RZ ;  /* 0x0000000112127810 */ /* 0x000fe20007ffe0ff */
[----:B------:R-:W0:Y:S03]  /*0f60*/  F2F.F64.F32 R16, R16 ;  /* 0x0000001000107310 */ /* 0x000e260000201800 */
[----:B--2---:R-:W-:Y:S01]  /*0f70*/  ISETP.NE.AND P0, PT, R18, UR9, PT ;  /* 0x0000000912007c0c */ /* 0x004fe2000bf05270 */
[----:B0-----:R-:W-:Y:S02]  /*0f80*/  DADD R60, R60, R16 ;  /* 0x000000003c3c7229 */ /* 0x001fe40000000010 */
[----:B------:R-:W-:-:S10]  /*0f90*/  DFMA R58, R16, R16, R58 ;  /* 0x00000010103a722b */ /* 0x000fd4000000003a */
[----:B------:R-:W-:Y:S05]  /*0fa0*/  @P0 BRA `(.L_x_14) ;  /* 0xfffffffc00c00947 */ /* 0x000fea000383ffff */
[----:B------:R-:W-:Y:S05]  /*0fb0*/  BSYNC.RELIABLE B1 ;  /* 0x0000000000017941 */ /* 0x000fea0003800100 */
.L_x_12:
[----:B-1----:R-:W0:Y:S01]  /*0fc0*/  MUFU.RCP64H R19, R63 ;  /* 0x0000003f00137308 */ /* 0x002e220000001800 */
[----:B------:R-:W-:Y:S01]  /*0fd0*/  IMAD.MOV.U32 R18, RZ, RZ, 0x1 ;  /* 0x00000001ff127424 */ /* 0x000fe200078e00ff */
[----:B------:R-:W-:Y:S01]  /*0fe0*/  FSETP.GEU.AND P1, PT, |R61|, 6.5827683646048100446e-37, PT ;  /* 0x036000003d00780b */ /* 0x000fe20003f2e200 */
[----:B------:R-:W-:Y:S04]  /*0ff0*/  BSSY.RECONVERGENT B1, `(.L_x_15) ;  /* 0x0000014000017945 */ /* 0x000fe80003800200 */
[----:B0-----:R-:W-:-:S08]  /*1000*/  DFMA R16, -R62, R18, 1 ;  /* 0x3ff000003e10742b */ /* 0x001fd00000000112 */
[----:B------:R-:W-:-:S08]  /*1010*/  DFMA R16, R16, R16, R16 ;  /* 0x000000101010722b */ /* 0x000fd00000000010 */
[----:B------:R-:W-:-:S08]  /*1020*/  DFMA R16, R18, R16, R18 ;  /* 0x000000101210722b */ /* 0x000fd00000000012 */
[----:B------:R-:W-:-:S08]  /*1030*/  DFMA R18, -R62, R16, 1 ;  /* 0x3ff000003e12742b */ /* 0x000fd00000000110 */
[----:B------:R-:W-:-:S08]  /*1040*/  DFMA R18, R16, R18, R16 ;  /* 0x000000121012722b */ /* 0x000fd00000000010 */
[----:B------:R-:W-:-:S08]  /*1050*/  DMUL R16, R60, R18 ;  /* 0x000000123c107228 */ /* 0x000fd00000000000 */
[----:B------:R-:W-:-:S08]  /*1060*/  DFMA R56, -R62, R16, R60 ;  /* 0x000000103e38722b */ /* 0x000fd0000000013c */
[----:B------:R-:W-:-:S10]  /*1070*/  DFMA R56, R18, R56, R16 ;  /* 0x000000381238722b */ /* 0x000fd40000000010 */
[----:B------:R-:W-:-:S05]  /*1080*/  FFMA R16, RZ, R63, R57 ;  /* 0x0000003fff107223 */ /* 0x000fca0000000039 */
[----:B------:R-:W-:-:S13]  /*1090*/  FSETP.GT.AND P0, PT, |R16|, 1.469367938527859385e-39, PT ;  /* 0x001000001000780b */ /* 0x000fda0003f04200 */
[----:B------:R-:W-:Y:S05]  /*10a0*/  @P0 BRA P1, `(.L_x_16) ;  /* 0x0000000000200947 */ /* 0x000fea0000800000 */
[----:B------:R-:W-:Y:S01]  /*10b0*/  IMAD.MOV.U32 R20, RZ, RZ, R60 ;  /* 0x000000ffff147224 */ /* 0x000fe200078e003c */
[----:B------:R-:W-:Y:S01]  /*10c0*/  MOV R18, R62 ;  /* 0x0000003e00127202 */ /* 0x000fe20000000f00 */
[----:B------:R-:W-:Y:S01]  /*10d0*/  IMAD.MOV.U32 R21, RZ, RZ, R61 ;  /* 0x000000ffff157224 */ /* 0x000fe200078e003d */
[----:B------:R-:W-:Y:S01]  /*10e0*/  MOV R30, 0x1110 ;  /* 0x00001110001e7802 */ /* 0x000fe20000000f00 */
[----:B------:R-:W-:-:S07]  /*10f0*/  IMAD.MOV.U32 R19, RZ, RZ, R63 ;  /* 0x000000ffff137224 */ /* 0x000fce00078e003f */
[----:B------:R-:W-:Y:S05]  /*1100*/  CALL.REL.NOINC `($__internal_1_$__cuda_sm20_div_rn_f64_full) ;  /* 0x0000005000d87944 */ /* 0x000fea0003c00000 */
[----:B------:R-:W-:Y:S02]  /*1110*/  IMAD.MOV.U32 R56, RZ, RZ, R72 ;  /* 0x000000ffff387224 */ /* 0x000fe400078e0048 */
[----:B------:R-:W-:-:S07]  /*1120*/  IMAD.MOV.U32 R57, RZ, RZ, R73 ;  /* 0x000000ffff397224 */ /* 0x000fce00078e0049 */
.L_x_16:
[----:B------:R-:W-:Y:S05]  /*1130*/  BSYNC.RECONVERGENT B1 ;  /* 0x0000000000017941 */ /* 0x000fea0003800200 */
.L_x_15:
[----:B------:R-:W0:Y:S01]  /*1140*/  MUFU.RCP64H R17, R63 ;  /* 0x0000003f00117308 */ /* 0x000e220000001800 */
[----:B------:R-:W-:Y:S01]  /*1150*/  MOV R16, 0x1 ;  /* 0x0000000100107802 */ /* 0x000fe20000000f00 */
[----:B------:R-:W-:Y:S01]  /*1160*/  BSSY.RECONVERGENT B1, `(.L_x_17) ;  /* 0x0000015000017945 */ /* 0x000fe20003800200 */
[----:B------:R-:W-:-:S04]  /*1170*/  FSETP.GEU.AND P1, PT, |R59|, 6.5827683646048100446e-37, PT ;  /* 0x036000003b00780b */ /* 0x000fc80003f2e200 */
        /* <DEDUP_REMOVED lines=19> */
.L_x_18:
[----:B------:R-:W-:Y:S05]  /*12b0*/  BSYNC.RECONVERGENT B1 ;  /* 0x0000000000017941 */ /* 0x000fea0003800200 */
.L_x_17:
[----:B------:R-:W-:Y:S01]  /*12c0*/  DFMA R16, -R56, R56, R16 ;  /* 0x000000383810722b */ /* 0x000fe20000000110 */
[----:B------:R-:W-:Y:S01]  /*12d0*/  IMAD.MOV.U32 R18, RZ, RZ, RZ ;  /* 0x000000ffff127224 */ /* 0x000fe200078e00ff */
[----:B------:R-:W-:Y:S01]  /*12e0*/  BSSY.RECONVERGENT B1, `(.L_x_19) ;  /* 0x000001c000017945 */ /* 0x000fe20003800200 */
[----:B------:R-:W-:-:S05]  /*12f0*/  IMAD.MOV.U32 R30, RZ, RZ, RZ ;  /* 0x000000ffff1e7224 */ /* 0x000fca00078e00ff */
[----:B------:R-:W-:Y:S02]  /*1300*/  DSETP.MAX.AND P0, P1, RZ, R16, PT ;  /* 0x00000010ff00722a */ /* 0x000fe4000390f000 */
[----:B------:R-:W-:Y:S02]  /*1310*/  MOV R19, R17 ;  /* 0x0000001100137202 */ /* 0x000fe40000000f00 */
[----:B------:R-:W-:Y:S02]  /*1320*/  MOV R17, 0x3fd80000 ;  /* 0x3fd8000000117802 */ /* 0x000fe40000000f00 */
[----:B------:R-:W-:Y:S02]  /*1330*/  FSEL R31, R18, R19, P0 ;  /* 0x00000013121f7208 */ /* 0x000fe40000000000 */
[----:B------:R-:W-:Y:S01]  /*1340*/  SEL R30, R30, R16, P0 ;  /* 0x000000101e1e7207 */ /* 0x000fe20000000000 */
[----:B------:R-:W-:-:S05]  /*1350*/  IMAD.MOV.U32 R16, RZ, RZ, 0x0 ;  /* 0x00000000ff107424 */ /* 0x000fca00078e00ff */
[----:B------:R-:W-:-:S04]  /*1360*/  @P1 LOP3.LUT R31, R19, 0x80000, RZ, 0xfc, !PT ;  /* 0x00080000131f1812 */ /* 0x000fc800078efcff */
[----:B------:R-:W0:Y:S01]  /*1370*/  MUFU.RSQ64H R21, R31 ;  /* 0x0000001f00157308 */ /* 0x000e220000001c00 */
[----:B------:R-:W-:-:S05]  /*1380*/  VIADD R20, R31, 0xfcb00000 ;  /* 0xfcb000001f147836 */ /* 0x000fca0000000000 */
[----:B------:R-:W-:Y:S01]  /*1390*/  ISETP.GE.U32.AND P0, PT, R20, 0x7ca00000, PT ;  /* 0x7ca000001400780c */ /* 0x000fe20003f06070 */
[----:B0-----:R-:W-:-:S08]  /*13a0*/  DMUL R18, R20, R20 ;  /* 0x0000001414127228 */ /* 0x001fd00000000000 */
[----:B------:R-:W-:-:S08]  /*13b0*/  DFMA R18, R30, -R18, 1 ;  /* 0x3ff000001e12742b */ /* 0x000fd00000000812 */
[----:B------:R-:W-:Y:S02]  /*13c0*/  DFMA R16, R18, R16, 0.5 ;  /* 0x3fe000001210742b */ /* 0x000fe40000000010 */
[----:B------:R-:W-:-:S08]  /*13d0*/  DMUL R18, R20, R18 ;  /* 0x0000001214127228 */ /* 0x000fd00000000000 */
[----:B------:R-:W-:-:S08]  /*13e0*/  DFMA R18, R16, R18, R20 ;  /* 0x000000121012722b */ /* 0x000fd00000000014 */
[----:B------:R-:W-:Y:S02]  /*13f0*/  DMUL R24, R30, R18 ;  /* 0x000000121e187228 */ /* 0x000fe40000000000 */
[----:B------:R-:W-:Y:S02]  /*1400*/  VIADD R17, R19, 0xfff00000 ;  /* 0xfff0000013117836 */ /* 0x000fe40000000000 */
[----:B------:R-:W-:-:S04]  /*1410*/  IMAD.MOV.U32 R16, RZ, RZ, R18 ;  /* 0x000000ffff107224 */ /* 0x000fc800078e0012 */
[----:B------:R-:W-:-:S08]  /*1420*/  DFMA R22, R24, -R24, R30 ;  /* 0x800000181816722b */ /* 0x000fd0000000001e */
[----:B------:R-:W-:Y:S01]  /*1430*/  DFMA R72, R22, R16, R24 ;  /* 0x000000101648722b */ /* 0x000fe20000000018 */
[----:B------:R-:W-:Y:S10]  /*1440*/  @!P0 BRA `(.L_x_20) ;  /* 0x0000000000148947 */ /* 0x000ff40003800000 */
[----:B------:R-:W-:Y:S01]  /*1450*/  MOV R16, R20 ;  /* 0x0000001400107202 */ /* 0x000fe20000000f00 */
[----:B------:R-:W-:Y:S01]  /*1460*/  IMAD.MOV.U32 R21, RZ, RZ, R31 ;  /* 0x000000ffff157224 */ /* 0x000fe200078e001f */
[----:B------:R-:W-:Y:S01]  /*1470*/  MOV R20, 0x14a0 ;  /* 0x000014a000147802 */ /* 0x000fe20000000f00 */
[----:B------:R-:W-:-:S07]  /*1480*/  IMAD.MOV.U32 R19, RZ, RZ, R17 ;  /* 0x000000ffff137224 */ /* 0x000fce00078e0011 */
[----:B------:R-:W-:Y:S05]  /*1490*/  CALL.REL.NOINC `($__internal_2_$__cuda_sm20_dsqrt_rn_f64_mediumpath_v1) ;  /* 0x0000005400707944 */ /* 0x000fea0003c00000 */
.L_x_20:
[----:B------:R-:W-:Y:S05]  /*14a0*/  BSYNC.RECONVERGENT B1 ;  /* 0x0000000000017941 */ /* 0x000fea0003800200 */
.L_x_19:
[----:B------:R3:W4:Y:S01]  /*14b0*/  F2F.F32.F64 R72, R72 ;  /* 0x0000004800487310 */ /* 0x0007220000301000 */
[----:B------:R-:W-:Y:S01]  /*14c0*/  IMAD.MOV.U32 R56, RZ, RZ, R26 ;  /* 0x000000ffff387224 */ /* 0x000fe200078e001a */
[----:B------:R-:W-:Y:S01]  /*14d0*/  MOV R28, R64 ;  /* 0x00000040001c7202 */ /* 0x000fe20000000f00 */
[----:B------:R-:W-:Y:S02]  /*14e0*/  IMAD.MOV.U32 R57, RZ, RZ, R27 ;  /* 0x000000ffff397224 */ /* 0x000fe400078e001b */
[----:B------:R-:W-:Y:S01]  /*14f0*/  IMAD.MOV.U32 R37, RZ, RZ, R65 ;  /* 0x000000ffff257224 */ /* 0x000fe200078e0041 */
[----:B------:R-:W-:Y:S06]  /*1500*/  BRA `(.L_x_13) ;  /* 0x0000003c00ac7947 */ /* 0x000fec0003800000 */
.L_x_11:
[----:B------:R-:W-:-:S04]  /*1510*/  IMAD R17, R31, UR16, RZ ;  /* 0x000000101f117c24 */ /* 0x000fc8000f8e02ff */
[----:B------:R-:W-:-:S06]  /*1520*/  IMAD.WIDE R16, R17, 0x4, R66 ;  /* 0x0000000411107825 */ /* 0x000fcc00078e0242 */
[----:B------:R-:W2:Y:S01]  /*1530*/  LDG.E.CONSTANT R16, desc[UR14][R16.64] ;  /* 0x0000000e10107981 */ /* 0x000ea2000c1e9900 */
[----:B------:R-:W-:Y:S02]  /*1540*/  FSETP.NE.AND P0, PT, |R18|, +INF , PT ;  /* 0x7f8000001200780b */ /* 0x000fe40003f05200 */
[----:B--2---:R-:W-:-:S13]  /*1550*/  FSETP.NE.AND P1, PT, |R16|, +INF , PT ;  /* 0x7f8000001000780b */ /* 0x004fda0003f25200 */
[----:B------:R-:W-:Y:S05]  /*1560*/  @P0 BRA P1, `(.L_x_21) ;  /* 0x0000000400b00947 */ /* 0x000fea0000800000 */
[----:B------:R-:W-:Y:S01]  /*1570*/  BSSY.RELIABLE B1, `(.L_x_22) ;  /* 0x0000014000017945 */ /* 0x000fe20003800100 */
[----:B------:R-:W-:Y:S02]  /*1580*/  CS2R R60, SRZ ;  /* 0x00000000003c7805 */ /* 0x000fe4000001ff00 */
[----:B------:R-:W-:-:S07]  /*1590*/  CS2R R58, SRZ ;  /* 0x00000000003a7805 */ /* 0x000fce000001ff00 */
.L_x_23:
[----:B------:R-:W0:Y:S02]  /*15a0*/  LDC R16, c[0x0][0x390] ;  /* 0x0000e400ff107b82 */ /* 0x000e240000000800 */
[----:B0-----:R-:W-:-:S04]  /*15b0*/  IMAD R17, R31, R16, R16 ;  /* 0x000000101f117224 */ /* 0x001fc800078e0210 */
[----:B------:R-:W-:-:S06]  /*15c0*/  IMAD.WIDE R16, R17, 0x4, R66 ;  /* 0x0000000411107825 */ /* 0x000fcc00078e0242 */
[----:B------:R-:W2:Y:S01]  /*15d0*/  LDG.E.CONSTANT R16, desc[UR14][R16.64] ;  /* 0x0000000e10107981 */ /* 0x000ea2000c1e9900 */
[----:B------:R-:W-:Y:S01]  /*15e0*/  IMAD.MOV.U32 R28, RZ, RZ, R64 ;  /* 0x000000ffff1c7224 */ /* 0x000fe200078e0040 */
[----:B------:R-:W-:Y:S01]  /*15f0*/  MOV R56, R26 ;  /* 0x0000001a00387202 */ /* 0x000fe20000000f00 */
[----:B------:R-:W-:Y:S02]  /*1600*/  IMAD.MOV.U32 R37, RZ, RZ, R65 ;  /* 0x000000ffff257224 */ /* 0x000fe400078e0041 */
[----:B------:R-:W-:Y:S01]  /*1610*/  IMAD.MOV.U32 R57, RZ, RZ, R27 ;  /* 0x000000ffff397224 */ /* 0x000fe200078e001b */
[----:B--2---:R-:W-:-:S13]  /*1620*/  FSETP.NE.AND P0, PT, |R16|, +INF , PT ;  /* 0x7f8000001000780b */ /* 0x004fda0003f05200 */
[----:B------:R-:W-:Y:S05]  /*1630*/  @!P0 BREAK.RELIABLE B1 ;  /* 0x0000000000018942 */ /* 0x000fea0003800100 */
[----:B------:R-:W-:Y:S05]  /*1640*/  @!P0 BRA `(.L_x_13) ;  /* 0x0000003c005c8947 */ /* 0x000fea0003800000 */
[----:B------:R-:W-:Y:S01]  /*1650*/  VIADD R31, R31, 0x1 ;  /* 0x000000011f1f7836 */ /* 0x000fe20000000000 */
[----:B------:R-:W0:Y:S04]  /*1660*/  F2F.F64.F32 R16, R16 ;  /* 0x0000001000107310 */ /* 0x000e280000201800 */
[----:B------:R-:W-:Y:S01]  /*1670*/  ISETP.GE.AND P0, PT, R31, UR11, PT ;  /* 0x0000000b1f007c0c */ /* 0x000fe2000bf06270 */
[----:B0-----:R-:W-:Y:S02]  /*1680*/  DADD R60, R60, R16 ;  /* 0x000000003c3c7229 */ /* 0x001fe40000000010 */
[----:B------:R-:W-:-:S10]  /*1690*/  DFMA R58, R16, R16, R58 ;  /* 0x00000010103a722b */ /* 0x000fd4000000003a */
[----:B------:R-:W-:Y:S05]  /*16a0*/  @!P0 BRA `(.L_x_23) ;  /* 0xfffffffc00bc8947 */ /* 0x000fea000383ffff */
[----:B------:R-:W-:Y:S05]  /*16b0*/  BSYNC.RELIABLE B1 ;  /* 0x0000000000017941 */ /* 0x000fea0003800100 */
.L_x_22:
        /* <DEDUP_REMOVED lines=15> */
[----:B------:R-:W-:Y:S01]  /*17b0*/  MOV R20, R60 ;  /* 0x0000003c00147202 */ /* 0x000fe20000000f00 */
[----:B------:R-:W-:Y:S01]  /*17c0*/  IMAD.MOV.U32 R21, RZ, RZ, R61 ;  /* 0x000000ffff157224 */ /* 0x000fe200078e003d */
[----:B------:R-:W-:Y:S01]  /*17d0*/  MOV R30, 0x1810 ;  /* 0x00001810001e7802 */ /* 0x000fe20000000f00 */
[----:B------:R-:W-:Y:S02]  /*17e0*/  IMAD.MOV.U32 R18, RZ, RZ, R62 ;  /* 0x000000ffff127224 */ /* 0x000fe400078e003e */
[----:B------:R-:W-:-:S07]  /*17f0*/  IMAD.MOV.U32 R19, RZ, RZ, R63 ;  /* 0x000000ffff137224 */ /* 0x000fce00078e003f */
[----:B------:R-:W-:Y:S05]  /*1800*/  CALL.REL.NOINC `($__internal_1_$__cuda_sm20_div_rn_f64_full) ;  /* 0x0000004c00187944 */ /* 0x000fea0003c00000 */
[----:B------:R-:W-:Y:S01]  /*1810*/  MOV R56, R72 ;  /* 0x0000004800387202 */ /* 0x000fe20000000f00 */
[----:B------:R-:W-:-:S07]  /*1820*/  IMAD.MOV.U32 R57, RZ, RZ, R73 ;  /* 0x000000ffff397224 */ /* 0x000fce00078e0049 */
.L_x_25:
[----:B------:R-:W-:Y:S05]  /*1830*/  BSYNC.RECONVERGENT B1 ;  /* 0x0000000000017941 */ /* 0x000fea0003800200 */
.L_x_24:
[----:B------:R-:W0:Y:S01]  /*1840*/  MUFU.RCP64H R19, R63 ;  /* 0x0000003f00137308 */ /* 0x000e220000001800 */
        /* <DEDUP_REMOVED lines=20> */
[----:B------:R-:W-:Y:S01]  /*1990*/  IMAD.MOV.U32 R16, RZ, RZ, R72 ;  /* 0x000000ffff107224 */ /* 0x000fe200078e0048 */
[----:B------:R-:W-:-:S07]  /*19a0*/  MOV R17, R73 ;  /* 0x0000004900117202 */ /* 0x000fce0000000f00 */
.L_x_27:
[----:B------:R-:W-:Y:S05]  /*19b0*/  BSYNC.RECONVERGENT B1 ;  /* 0x0000000000017941 */ /* 0x000fea0003800200 */
.L_x_26:
[----:B------:R-:W-:Y:S01]  /*19c0*/  DFMA R16, -R56, R56, R16 ;  /* 0x000000383810722b */ /* 0x000fe20000000110 */
[----:B------:R-:W-:Y:S01]  /*19d0*/  IMAD.MOV.U32 R18, RZ, RZ, RZ ;  /* 0x000000ffff127224 */ /* 0x000fe200078e00ff */
[----:B------:R-:W-:Y:S01]  /*19e0*/  BSSY.RECONVERGENT B1, `(.L_x_28) ;  /* 0x000001e000017945 */ /* 0x000fe20003800200 */
[----:B------:R-:W-:-:S05]  /*19f0*/  IMAD.MOV.U32 R30, RZ, RZ, RZ ;  /* 0x000000ffff1e7224 */ /* 0x000fca00078e00ff */
[----:B------:R-:W-:Y:S02]  /*1a00*/  DSETP.MAX.AND P0, P1, RZ, R16, PT ;  /* 0x00000010ff00722a */ /* 0x000fe4000390f000 */
[----:B------:R-:W-:Y:S02]  /*1a10*/  IMAD.MOV.U32 R19, RZ, RZ, R17 ;  /* 0x000000ffff137224 */ /* 0x000fe400078e0011 */
[----:B------:R-:W-:Y:S02]  /*1a20*/  IMAD.MOV.U32 R17, RZ, RZ, 0x3fd80000 ;  /* 0x3fd80000ff117424 */ /* 0x000fe400078e00ff */
[----:B------:R-:W-:Y:S01]  /*1a30*/  SEL R30, R30, R16, P0 ;  /* 0x000000101e1e7207 */ /* 0x000fe20000000000 */
[----:B------:R-:W-:Y:S01]  /*1a40*/  IMAD.MOV.U32 R16, RZ, RZ, 0x0 ;  /* 0x00000000ff107424 */ /* 0x000fe200078e00ff */
[----:B------:R-:W-:-:S06]  /*1a50*/  FSEL R31, R18, R19, P0 ;  /* 0x00000013121f7208 */ /* 0x000fcc0000000000 */
[----:B------:R-:W-:-:S04]  /*1a60*/  @P1 LOP3.LUT R31, R19, 0x80000, RZ, 0xfc, !PT ;  /* 0x00080000131f1812 */ /* 0x000fc800078efcff */
[----:B------:R-:W0:Y:S01]  /*1a70*/  MUFU.RSQ64H R21, R31 ;  /* 0x0000001f00157308 */ /* 0x000e220000001c00 */
[----:B------:R-:W-:-:S04]  /*1a80*/  IADD3 R20, PT, PT, R31, -0x3500000, RZ ;  /* 0xfcb000001f147810 */ /* 0x000fc80007ffe0ff */
[----:B------:R-:W-:Y:S02]  /*1a90*/  ISETP.GE.U32.AND P0, PT, R20, 0x7ca00000, PT ;  /* 0x7ca000001400780c */ /* 0x000fe40003f06070 */
[----:B0-----:R-:W-:-:S08]  /*1aa0*/  DMUL R18, R20, R20 ;  /* 0x0000001414127228 */ /* 0x001fd00000000000 */
[----:B------:R-:W-:-:S08]  /*1ab0*/  DFMA R18, R30, -R18, 1 ;  /* 0x3ff000001e12742b */ /* 0x000fd00000000812 */
[----:B------:R-:W-:Y:S02]  /*1ac0*/  DFMA R16, R18, R16, 0.5 ;  /* 0x3fe000001210742b */ /* 0x000fe40000000010 */
[----:B------:R-:W-:-:S08]  /*1ad0*/  DMUL R24, R20, R18 ;  /* 0x0000001214187228 */ /* 0x000fd00000000000 */
[----:B------:R-:W-:-:S08]  /*1ae0*/  DFMA R24, R16, R24, R20 ;  /* 0x000000181018722b */ /* 0x000fd00000000014 */
[----:B------:R-:W-:Y:S02]  /*1af0*/  DMUL R16, R30, R24 ;  /* 0x000000181e107228 */ /* 0x000fe40000000000 */
[----:B------:R-:W-:Y:S01]  /*1b00*/  VIADD R19, R25, 0xfff00000 ;  /* 0xfff0000019137836 */ /* 0x000fe20000000000 */
[----:B------:R-:W-:-:S05]  /*1b10*/  MOV R18, R24 ;  /* 0x0000001800127202 */ /* 0x000fca0000000f00 */
[----:B------:R-:W-:-:S08]  /*1b20*/  DFMA R22, R16, -R16, R30 ;  /* 0x800000101016722b */ /* 0x000fd0000000001e */
[----:B------:R-:W-:Y:S01]  /*1b30*/  DFMA R72, R22, R18, R16 ;  /* 0x000000121648722b */ /* 0x000fe20000000010 */
[----:B------:R-:W-:Y:S10]  /*1b40*/  @!P0 BRA `(.L_x_29) ;  /* 0x00000000001c8947 */ /* 0x000ff40003800000 */
[----:B------:R-:W-:Y:S01]  /*1b50*/  IMAD.MOV.U32 R18, RZ, RZ, R24 ;  /* 0x000000ffff127224 */ /* 0x000fe200078e0018 */
[----:B------:R-:W-:Y:S01]  /*1b60*/  MOV R25, R17 ;  /* 0x0000001100197202 */ /* 0x000fe20000000f00 */
[----:B------:R-:W-:Y:S02]  /*1b70*/  IMAD.MOV.U32 R24, RZ, RZ, R16 ;  /* 0x000000ffff187224 */ /* 0x000fe400078e0010 */
[----:B------:R-:W-:Y:S01]  /*1b80*/  IMAD.MOV.U32 R16, RZ, RZ, R20 ;  /* 0x000000ffff107224 */ /* 0x000fe200078e0014 */
[----:B------:R-:W-:Y:S01]  /*1b90*/  MOV R20, 0x1bc0 ;  /* 0x00001bc000147802 */ /* 0x000fe20000000f00 */
[----:B------:R-:W-:-:S07]  /*1ba0*/  IMAD.MOV.U32 R21, RZ, RZ, R31 ;  /* 0x000000ffff157224 */ /* 0x000fce00078e001f */
[----:B------:R-:W-:Y:S05]  /*1bb0*/  CALL.REL.NOINC `($__internal_2_$__cuda_sm20_dsqrt_rn_f64_mediumpath_v1) ;  /* 0x0000004c00a87944 */ /* 0x000fea0003c00000 */
.L_x_29:
[----:B------:R-:W-:Y:S05]  /*1bc0*/  BSYNC.RECONVERGENT B1 ;  /* 0x0000000000017941 */ /* 0x000fea0003800200 */
.L_x_28:
[----:B------:R0:W1:Y:S01]  /*1bd0*/  F2F.F32.F64 R72, R72 ;  /* 0x0000004800487310 */ /* 0x0000620000301000 */
[----:B------:R-:W-:Y:S01]  /*1be0*/  IMAD.MOV.U32 R56, RZ, RZ, R26 ;  /* 0x000000ffff387224 */ /* 0x000fe200078e001a */
[----:B------:R-:W-:Y:S01]  /*1bf0*/  MOV R28, R64 ;  /* 0x00000040001c7202 */ /* 0x000fe20000000f00 */
[----:B------:R-:W-:Y:S02]  /*1c00*/  IMAD.MOV.U32 R57, RZ, RZ, R27 ;  /* 0x000000ffff397224 */ /* 0x000fe400078e001b */
[----:B------:R-:W-:Y:S01]  /*1c10*/  IMAD.MOV.U32 R37, RZ, RZ, R65 ;  /* 0x000000ffff257224 */ /* 0x000fe200078e0041 */
[----:B------:R-:W-:Y:S06]  /*1c20*/  BRA `(.L_x_13) ;  /* 0x0000003400e47947 */ /* 0x000fec0003800000 */
.L_x_21:
[----:B-1----:R-:W0:Y:S01]  /*1c30*/  MUFU.RCP64H R21, R63 ;  /* 0x0000003f00157308 */ /* 0x002e220000001800 */
[----:B------:R-:W-:Y:S01]  /*1c40*/  IMAD.MOV.U32 R20, RZ, RZ, 0x1 ;  /* 0x00000001ff147424 */ /* 0x000fe200078e00ff */
[----:B------:R-:W-:Y:S06]  /*1c50*/  BSSY.RECONVERGENT B1, `(.L_x_30) ;  /* 0x000001c000017945 */ /* 0x000fec0003800200 */
[----:B------:R-:W-:Y:S08]  /*1c60*/  F2F.F64.F32 R16, R16 ;  /* 0x0000001000107310 */ /* 0x000ff00000201800 */
[----:B------:R-:W1:Y:S01]  /*1c70*/  F2F.F64.F32 R18, R34 ;  /* 0x0000002200127310 */ /* 0x000e620000201800 */
[----:B0-----:R-:W-:-:S08]  /*1c80*/  DFMA R22, -R62, R20, 1 ;  /* 0x3ff000003e16742b */ /* 0x001fd00000000114 */
[----:B------:R-:W-:Y:S02]  /*1c90*/  DFMA R22, R22, R22, R22 ;  /* 0x000000161616722b */ /* 0x000fe40000000016 */
[----:B-1----:R-:W-:-:S06]  /*1ca0*/  DADD R24, R18, -R16 ;  /* 0x0000000012187229 */ /* 0x002fcc0000000810 */
[----:B------:R-:W-:Y:S02]  /*1cb0*/  DFMA R22, R20, R22, R20 ;  /* 0x000000161416722b */ /* 0x000fe40000000014 */
[----:B------:R-:W-:Y:S02]  /*1cc0*/  DMUL R16, R16, R16 ;  /* 0x0000001010107228 */ /* 0x000fe40000000000 */
[----:B------:R-:W-:-:S04]  /*1cd0*/  DADD R60, R60, R24 ;  /* 0x000000003c3c7229 */ /* 0x000fc80000000018 */
[----:B------:R-:W-:Y:S02]  /*1ce0*/  DFMA R20, -R62, R22, 1 ;  /* 0x3ff000003e14742b */ /* 0x000fe40000000116 */
[----:B------:R-:W-:-:S06]  /*1cf0*/  DFMA R16, R18, R18, -R16 ;  /* 0x000000121210722b */ /* 0x000fcc0000000810 */
[----:B------:R-:W-:Y:S01]  /*1d00*/  DFMA R20, R22, R20, R22 ;  /* 0x000000141614722b */ /* 0x000fe20000000016 */
[----:B------:R-:W-:Y:S01]  /*1d10*/  FSETP.GEU.AND P1, PT, |R61|, 6.5827683646048100446e-37, PT ;  /* 0x036000003d00780b */ /* 0x000fe20003f2e200 */
[----:B------:R-:W-:-:S06]  /*1d20*/  DADD R58, R58, R16 ;  /* 0x000000003a3a7229 */ /* 0x000fcc0000000010 */
        /* <DEDUP_REMOVED lines=14> */
.L_x_31:
[----:B------:R-:W-:Y:S05]  /*1e10*/  BSYNC.RECONVERGENT B1 ;  /* 0x0000000000017941 */ /* 0x000fea0003800200 */
.L_x_30:
        /* <DEDUP_REMOVED lines=23> */
.L_x_33:
[----:B------:R-:W-:Y:S05]  /*1f90*/  BSYNC.RECONVERGENT B1 ;  /* 0x0000000000017941 */ /* 0x000fea0003800200 */
.L_x_32:
[----:B------:R-:W-:Y:S01]  /*1fa0*/  DFMA R16, -R26, R26, R16 ;  /* 0x0000001a1a10722b */ /* 0x000fe20000000110 */
[----:B------:R-:W-:Y:S01]  /*1fb0*/  MOV R18, RZ ;  /* 0x000000ff00127202 */ /* 0x000fe20000000f00 */
[----:B------:R-:W-:Y:S01]  /*1fc0*/  IMAD.MOV.U32 R30, RZ, RZ, RZ ;  /* 0x000000ffff1e7224 */ /* 0x000fe200078e00ff */
[----:B------:R-:W-:Y:S05]  /*1fd0*/  BSSY.RECONVERGENT B1, `(.L_x_34) ;  /* 0x000001f000017945 */ /* 0x000fea0003800200 */
[----:B------:R-:W-:Y:S02]  /*1fe0*/  DSETP.MAX.AND P0, P1, RZ, R16, PT ;  /* 0x00000010ff00722a */ /* 0x000fe4000390f000 */
[----:B------:R-:W-:-:S02]  /*1ff0*/  IMAD.MOV.U32 R19, RZ, RZ, R17 ;  /* 0x000000ffff137224 */ /* 0x000fc400078e0011 */
[----:B------:R-:W-:Y:S02]  /*2000*/  IMAD.MOV.U32 R17, RZ, RZ, 0x3fd80000 ;  /* 0x3fd80000ff117424 */ /* 0x000fe400078e00ff */
[----:B------:R-:W-:Y:S02]  /*2010*/  SEL R30, R30, R16, P0 ;  /* 0x000000101e1e7207 */ /* 0x000fe40000000000 */
[----:B------:R-:W-:Y:S02]  /*2020*/  FSEL R31, R18, R19, P0 ;  /* 0x00000013121f7208 */ /* 0x000fe40000000000 */
[----:B------:R-:W-:-:S04]  /*2030*/  MOV R16, 0x0 ;  /* 0x0000000000107802 */ /* 0x000fc80000000f00 */
        /* <DEDUP_REMOVED lines=17> */
[----:B------:R-:W-:Y:S01]  /*2150*/  MOV R16, R20 ;  /* 0x0000001400107202 */ /* 0x000fe20000000f00 */
[----:B------:R-:W-:Y:S01]  /*2160*/  IMAD.MOV.U32 R21, RZ, RZ, R31 ;  /* 0x000000ffff157224 */ /* 0x000fe200078e001f */
[----:B------:R-:W-:Y:S01]  /*2170*/  MOV R20, 0x21a0 ;  /* 0x000021a000147802 */ /* 0x000fe20000000f00 */
[----:B------:R-:W-:-:S07]  /*2180*/  IMAD.MOV.U32 R25, RZ, RZ, R17 ;  /* 0x000000ffff197224 */ /* 0x000fce00078e0011 */
[----:B------:R-:W-:Y:S05]  /*2190*/  CALL.REL.NOINC `($__internal_2_$__cuda_sm20_dsqrt_rn_f64_mediumpath_v1) ;  /* 0x0000004800307944 */ /* 0x000fea0003c00000 */
[----:B------:R-:W-:Y:S02]  /*21a0*/  IMAD.MOV.U32 R26, RZ, RZ, R72 ;  /* 0x000000ffff1a7224 */ /* 0x000fe400078e0048 */
[----:B------:R-:W-:-:S07]  /*21b0*/  IMAD.MOV.U32 R27, RZ, RZ, R73 ;  /* 0x000000ffff1b7224 */ /* 0x000fce00078e0049 */
.L_x_35:
[----:B------:R-:W-:Y:S05]  /*21c0*/  BSYNC.RECONVERGENT B1 ;  /* 0x0000000000017941 */ /* 0x000fea0003800200 */
.L_x_34:
[----:B------:R0:W1:Y:S01]  /*21d0*/  F2F.F32.F64 R72, R26 ;  /* 0x0000001a00487310 */ /* 0x0000620000301000 */
[----:B------:R-:W-:Y:S05]  /*21e0*/  BRA `(.L_x_13) ;  /* 0x0000003000747947 */ /* 0x000fea0003800000 */
.L_x_10:
[----:B------:R-:W-:Y:S01]  /*21f0*/  FSETP.NE.AND P0, PT, |R18|, +INF , PT ;  /* 0x7f8000001200780b */ /* 0x000fe20003f05200 */
[----:B------:R-:W-:Y:S01]  /*2200*/  IMAD.MOV.U32 R28, RZ, RZ, RZ ;  /* 0x000000ffff1c7224 */ /* 0x000fe200078e00ff */
[----:B------:R-:W-:Y:S02]  /*2210*/  MOV R37, RZ ;  /* 0x000000ff00257202 */ /* 0x000fe40000000f00 */
[----:B------:R-:W-:-:S09]  /*2220*/  CS2R R56, SRZ ;  /* 0x0000000000387805 */ /* 0x000fd2000001ff00 */
[----:B------:R-:W-:Y:S05]  /*2230*/  @!P0 BRA `(.L_x_13) ;  /* 0x0000003000608947 */ /* 0x000fea0003800000 */
[----:B------:R-:W-:-:S13]  /*2240*/  ISETP.GE.AND P0, PT, R64, UR26, PT ;  /* 0x0000001a40007c0c */ /* 0x000fda000bf06270 */
[----:B------:R-:W-:Y:S05]  /*2250*/  @P0 BRA `(.L_x_36) ;  /* 0x0000001800240947 */ /* 0x000fea0003800000 */
[----:B------:R-:W-:Y:S01]  /*2260*/  IMAD.U32 R16, RZ, RZ, UR26 ;  /* 0x0000001aff107e24 */ /* 0x000fe2000f8e00ff */
[----:B------:R-:W0:Y:S01]  /*2270*/  F2F.F64.F32 R56, R34 ;  /* 0x0000002200387310 */ /* 0x000e220000201800 */
[----:B------:R-:W-:Y:S02]  /*2280*/  VIADD R28, R64, 0x1 ;  /* 0x00000001401c7836 */ /* 0x000fe40000000000 */
[----:B------:R-:W-:Y:S01]  /*2290*/  VIADD R37, R65, 0x1 ;  /* 0x0000000141257836 */ /* 0x000fe20000000000 */
[----:B------:R-:W-:Y:S02]  /*22a0*/  ISETP.GT.U32.AND P1, PT, R16, 0x800, PT ;  /* 0x000008001000780c */ /* 0x000fe40003f24070 */
[----:B------:R-:W-:Y:S02]  /*22b0*/  ISETP.NE.AND P2, PT, R28, UR26, PT ;  /* 0x0000001a1c007c0c */ /* 0x000fe4000bf45270 */
[----:B------:R-:W-:-:S04]  /*22c0*/  ISETP.NE.AND P0, PT, R37, UR26, PT ;  /* 0x0000001a25007c0c */ /* 0x000fc8000bf05270 */
[----:B------:R-:W-:Y:S01]  /*22d0*/  SEL R37, R37, RZ, P0 ;  /* 0x000000ff25257207 */ /* 0x000fe20000000000 */
[----:B0-----:R-:W-:-:S04]  /*22e0*/  DADD R56, R26, R56 ;  /* 0x000000001a387229 */ /* 0x001fc80000000038 */
[----:B------:R-:W-:-:S05]  /*22f0*/  @!P1 LEA R17, R65, UR21, 0x2 ;  /* 0x0000001541119c11 */ /* 0x000fca000f8e10ff */
[----:B------:R0:W-:Y:S01]  /*2300*/  @!P1 STL [R17], R34 ;  /* 0x0000002211009387 */ /* 0x0001e20000100800 */
[----:B------:R-:W-:Y:S05]  /*2310*/  @P2 BRA `(.L_x_13) ;  /* 0x0000003000282947 */ /* 0x000fea0003800000 */
[----:B-1----:R-:W0:Y:S01]  /*2320*/  MUFU.RCP64H R19, R63 ;  /* 0x0000003f00137308 */ /* 0x002e220000001800 */
        /* <DEDUP_REMOVED lines=20> */
.L_x_38:
[----:B------:R-:W-:Y:S05]  /*2470*/  BSYNC.RECONVERGENT B1 ;  /* 0x0000000000017941 */ /* 0x000fea0003800200 */
.L_x_37:
[----:B------:R-:W-:Y:S05]  /*2480*/  @P1 BRA `(.L_x_39) ;  /* 0x0000000800201947 */ /* 0x000fea0003800000 */
[----:B------:R-:W0:Y:S01]  /*2490*/  LDCU UR5, c[0x0][0x398] ;  /* 0x00007300ff0577ac */ /* 0x000e220008000800 */
[----:B------:R-:W-:Y:S01]  /*24a0*/  CS2R R64, SRZ ;  /* 0x0000000000407805 */ /* 0x000fe2000001ff00 */
[----:B0-----:R-:W-:-:S03]  /*24b0*/  UISETP.GE.U32.AND UP2, UPT, UR5, 0x10, UPT ;  /* 0x000000100500788c */ /* 0x001fc6000bf46070 */
[----:B------:R-:W-:-:S06]  /*24c0*/  UMOV UR5, URZ ;  /* 0x000000ff00057c82 */ /* 0x000fcc0008000000 */
[----:B------:R-:W-:Y:S05]  /*24d0*/  BRA.U !UP2, `(.L_x_40) ;  /* 0x000000010aec7547 */ /* 0x000fea000b800000 */
[----:B------:R-:W-:Y:S01]  /*24e0*/  CS2R R64, SRZ ;  /* 0x0000000000407805 */ /* 0x000fe2000001ff00 */
[----:B------:R-:W-:-:S06]  /*24f0*/  UMOV UR5, URZ ;  /* 0x000000ff00057c82 */ /* 0x000fcc0008000000 */
.L_x_41:
[----:B------:R-:W-:-:S09]  /*2500*/  ULEA UR17, UR5, UR21, 0x2 ;  /* 0x0000001505117291 */ /* 0x000fd2000f8e10ff */
[----:B------:R-:W2:Y:S04]  /*2510*/  LDL.128 R16, [UR17] ;  /* 0x00000011ff107983 */ /* 0x000ea80008100c00 */
[----:B------:R-:W3:Y:S04]  /*2520*/  LDL.128 R20, [UR17+0x10] ;  /* 0x00001011ff147983 */ /* 0x000ee80008100c00 */
[----:B------:R-:W4:Y:S04]  /*2530*/  LDL.128 R24, [UR17+0x20] ;  /* 0x00002011ff187983 */ /* 0x000f280008100c00 */
[----:B------:R-:W5:Y:S01]  /*2540*/  LDL.128 R28, [UR17+0x30] ;  /* 0x00003011ff1c7983 */ /* 0x000f620008100c00 */
[----:B------:R-:W-:-:S04]  /*2550*/  UIADD3 UR5, UPT, UPT, UR5, 0x10, URZ ;  /* 0x0000001005057890 */ /* 0x000fc8000fffe0ff */
[----:B------:R-:W-:Y:S01]  /*2560*/  UISETP.NE.AND UP2, UPT, UR5, UR7, UPT ;  /* 0x000000070500728c */ /* 0x000fe2000bf45270 */
[----:B--2---:R-:W0:Y:S08]  /*2570*/  F2F.F64.F32 R76, R16 ;  /* 0x00000010004c7310 */ /* 0x004e300000201800 */
[----:B------:R-:W1:Y:S01]  /*2580*/  F2F.F64.F32 R78, R19 ;  /* 0x00000013004e7310 */ /* 0x000e620000201800 */
[----:B0-----:R-:W-:-:S08]  /*2590*/  DADD R76, R76, -R72 ;  /* 0x000000004c4c7229 */ /* 0x001fd00000000848 */
[----:B------:R-:W-:Y:S01]  /*25a0*/  DADD R76, |R76|, R64 ;  /* 0x000000004c4c7229 */ /* 0x000fe20000000240 */
[----:B------:R-:W0:Y:S01]  /*25b0*/  F2F.F64.F32 R64, R17 ;  /* 0x0000001100407310 */ /* 0x000e220000201800 */
[----:B-1----:R-:W-:-:S07]  /*25c0*/  DADD R78, R78, -R72 ;  /* 0x000000004e4e7229 */ /* 0x002fce0000000848 */
[----:B---3--:R-:W1:Y:S01]  /*25d0*/  F2F.F64.F32 R16, R21 ;  /* 0x0000001500107310 */ /* 0x008e620000201800 */
[----:B0-----:R-:W-:-:S08]  /*25e0*/  DADD R64, R64, -R72 ;  /* 0x0000000040407229 */ /* 0x001fd00000000848 */
[----:B------:R-:W-:Y:S02]  /*25f0*/  DADD R76, R76, |R64| ;  /* 0x000000004c4c7229 */ /* 0x000fe40000000440 */
[----:B------:R-:W0:Y:S01]  /*2600*/  F2F.F64.F32 R64, R18 ;  /* 0x0000001200407310 */ /* 0x000e220000201800 */
[----:B-1----:R-:W-:-:S07]  /*2610*/  DADD R16, R16, -R72 ;  /* 0x0000000010107229 */ /* 0x002fce0000000848 */
[----:B------:R-:W1:Y:S01]  /*2620*/  F2F.F64.F32 R18, R23 ;  /* 0x0000001700127310 */ /* 0x000e620000201800 */
[----:B0-----:R-:W-:-:S08]  /*2630*/  DADD R64, R64, -R72 ;  /* 0x0000000040407229 */ /* 0x001fd00000000848 */
[----:B------:R-:W-:Y:S01]  /*2640*/  DADD R64, R76, |R64| ;  /* 0x000000004c407229 */ /* 0x000fe20000000440 */
[----:B------:R-:W0:Y:S01]  /*2650*/  F2F.F64.F32 R76, R20 ;  /* 0x00000014004c7310 */ /* 0x000e220000201800 */
[----:B-1----:R-:W-:-:S06]  /*2660*/  DADD R18, R18, -R72 ;  /* 0x0000000012127229 */ /* 0x002fcc0000000848 */
[----:B------:R-:W-:Y:S02]  /*2670*/  DADD R64, R64, |R78| ;  /* 0x0000000040407229 */ /* 0x000fe4000000044e */
[----:B0-----:R-:W-:-:S08]  /*2680*/  DADD R76, R76, -R72 ;  /* 0x000000004c4c7229 */ /* 0x001fd00000000848 */
[----:B------:R-:W-:Y:S01]  /*2690*/  DADD R76, R64, |R76| ;  /* 0x00000000404c7229 */ /* 0x000fe2000000044c */
[----:B------:R-:W0:Y:S07]  /*26a0*/  F2F.F64.F32 R64, R22 ;  /* 0x0000001600407310 */ /* 0x000e2e0000201800 */
[----:B------:R-:W-:Y:S02]  /*26b0*/  DADD R16, R76, |R16| ;  /* 0x000000004c107229 */ /* 0x000fe40000000410 */
[----:B----4-:R-:W1:Y:S01]  /*26c0*/  F2F.F64.F32 R76, R25 ;  /* 0x00000019004c7310 */ /* 0x010e620000201800 */
[----:B0-----:R-:W-:-:S07]  /*26d0*/  DADD R64, R64, -R72 ;  /* 0x0000000040407229 */ /* 0x001fce0000000848 */
[----:B-----5:R-:W0:Y:S01]  /*26e0*/  F2F.F64.F32 R22, R29 ;  /* 0x0000001d00167310 */ /* 0x020e220000201800 */
[----:B------:R-:W-:-:S07]  /*26f0*/  DADD R64, R16, |R64| ;  /* 0x0000000010407229 */ /* 0x000fce0000000440 */
[----:B------:R-:W2:Y:S01]  /*2700*/  F2F.F64.F32 R16, R24 ;  /* 0x0000001800107310 */ /* 0x000ea20000201800 */
[----:B-1----:R-:W-:Y:S02]  /*2710*/  DADD R76, R76, -R72 ;  /* 0x000000004c4c7229 */ /* 0x002fe40000000848 */
[----:B------:R-:W-:Y:S02]  /*2720*/  DADD R18, R64, |R18| ;  /* 0x0000000040127229 */ /* 0x000fe40000000412 */
[--C-:B0-----:R-:W-:Y:S02]  /*2730*/  DADD R22, R22, -R72.reuse ;  /* 0x0000000016167229 */ /* 0x101fe40000000848 */
[----:B--2---:R-:W-:Y:S01]  /*2740*/  DADD R20, R16, -R72 ;  /* 0x0000000010147229 */ /* 0x004fe20000000848 */
[----:B------:R-:W0:Y:S07]  /*2750*/  F2F.F64.F32 R16, R26 ;  /* 0x0000001a00107310 */ /* 0x000e2e0000201800 */
[----:B------:R-:W-:-:S02]  /*2760*/  DADD R18, R18, |R20| ;  /* 0x0000000012127229 */ /* 0x000fc40000000414 */
[----:B------:R-:W1:Y:S06]  /*2770*/  F2F.F64.F32 R20, R27 ;  /* 0x0000001b00147310 */ /* 0x000e6c0000201800 */
[----:B------:R-:W-:Y:S02]  /*2780*/  DADD R76, R18, |R76| ;  /* 0x00000000124c7229 */ /* 0x000fe4000000044c */
[--C-:B0-----:R-:W-:Y:S01]  /*2790*/  DADD R16, R16, -R72.reuse ;  /* 0x0000000010107229 */ /* 0x101fe20000000848 */
[----:B------:R-:W0:Y:S01]  /*27a0*/  F2F.F64.F32 R18, R28 ;  /* 0x0000001c00127310 */ /* 0x000e220000201800 */
[----:B-1----:R-:W-:-:S06]  /*27b0*/  DADD R20, R20, -R72 ;  /* 0x0000000014147229 */ /* 0x002fcc0000000848 */
[----:B------:R-:W-:Y:S02]  /*27c0*/  DADD R16, R76, |R16| ;  /* 0x000000004c107229 */ /* 0x000fe40000000410 */
[----:B0-----:R-:W-:-:S06]  /*27d0*/  DADD R18, R18, -R72 ;  /* 0x0000000012127229 */ /* 0x001fcc0000000848 */
[----:B------:R-:W-:Y:S02]  /*27e0*/  DADD R20, R16, |R20| ;  /* 0x0000000010147229 */ /* 0x000fe40000000414 */
[----:B------:R-:W0:Y:S06]  /*27f0*/  F2F.F64.F32 R16, R30 ;  /* 0x0000001e00107310 */ /* 0x000e2c0000201800 */
[----:B------:R-:W-:Y:S02]  /*2800*/  DADD R18, R20, |R18| ;  /* 0x0000000014127229 */ /* 0x000fe40000000412 */
[----:B------:R-:W1:Y:S06]  /*2810*/  F2F.F64.F32 R20, R31 ;  /* 0x0000001f00147310 */ /* 0x000e6c0000201800 */
[----:B------:R-:W-:-:S02]  /*2820*/  DADD R18, R18, |R22| ;  /* 0x0000000012127229 */ /* 0x000fc40000000416 */
[--C-:B0-----:R-:W-:Y:S02]  /*2830*/  DADD R16, R16, -R72.reuse ;  /* 0x0000000010107229 */ /* 0x101fe40000000848 */
[----:B-1----:R-:W-:-:S06]  /*2840*/  DADD R20, R20, -R72 ;  /* 0x0000000014147229 */ /* 0x002fcc0000000848 */
[----:B------:R-:W-:-:S08]  /*2850*/  DADD R16, R18, |R16| ;  /* 0x0000000012107229 */ /* 0x000fd00000000410 */
[----:B------:R-:W-:Y:S01]  /*2860*/  DADD R64, R16, |R20| ;  /* 0x0000000010407229 */ /* 0x000fe20000000414 */
[----:B------:R-:W-:Y:S10]  /*2870*/  BRA.U UP2, `(.L_x_41) ;  /* 0xfffffffd02207547 */ /* 0x000ff4000b83ffff */
[----:B------:R-:W-:-:S05]  /*2880*/  UMOV UR5, UR7 ;  /* 0x0000000700057c82 */ /* 0x000fca0008000000 */
.L_x_40:
[----:B------:R-:W-:-:S09]  /*2890*/  UISETP.NE.AND UP2, UPT, UR18, URZ, UPT ;  /* 0x000000ff1200728c */ /* 0x000fd2000bf45270 */
[----:B------:R-:W-:Y:S05]  /*28a0*/  BRA.U !UP2, `(.L_x_42) ;  /* 0x000000110a207547 */ /* 0x000fea000b800000 */
[----:B------:R-:W-:Y:S02]  /*28b0*/  UIADD3 UR17, UPT, UPT, UR18, -0x1, URZ ;  /* 0xffffffff12117890 */ /* 0x000fe4000fffe0ff */
[----:B------:R-:W-:Y:S02]  /*28c0*/  UISETP.NE.AND UP3, UPT, UR19, URZ, UPT ;  /* 0x000000ff1300728c */ /* 0x000fe4000bf65270 */
[----:B------:R-:W-:-:S09]  /*28d0*/  UISETP.GE.U32.AND UP2, UPT, UR17, 0x7, UPT ;  /* 0x000000071100788c */ /* 0x000fd2000bf46070 */
[----:B------:R-:W-:Y:S05]  /*28e0*/  BRA.U !UP2, `(.L_x_43) ;  /* 0x000000010a707547 */ /* 0x000fea000b800000 */
[----:B------:R-:W-:-:S09]  /*28f0*/  ULEA UR17, UR5, UR21, 0x2 ;  /* 0x0000001505117291 */ /* 0x000fd2000f8e10ff */
[----:B------:R-:W2:Y:S04]  /*2900*/  LDL.128 R16, [UR17] ;  /* 0x00000011ff107983 */ /* 0x000ea80008100c00 */
[----:B------:R-:W3:Y:S01]  /*2910*/  LDL.128 R20, [UR17+0x10] ;  /* 0x00001011ff147983 */ /* 0x000ee20008100c00 */
[----:B------:R-:W-:Y:S01]  /*2920*/  UIADD3 UR5, UPT, UPT, UR5, 0x8, URZ ;  /* 0x0000000805057890 */ /* 0x000fe2000fffe0ff */
[----:B--2---:R-:W0:Y:S08]  /*2930*/  F2F.F64.F32 R28, R16 ;  /* 0x00000010001c7310 */ /* 0x004e300000201800 */
[----:B------:R-:W1:Y:S01]  /*2940*/  F2F.F64.F32 R26, R17 ;  /* 0x00000011001a7310 */ /* 0x000e620000201800 */
[----:B0-----:R-:W-:-:S07]  /*2950*/  DADD R28, R28, -R72 ;  /* 0x000000001c1c7229 */ /* 0x001fce0000000848 */
[----:B------:R-:W0:Y:S01]  /*2960*/  F2F.F64.F32 R24, R18 ;  /* 0x0000001200187310 */ /* 0x000e220000201800 */
[----:B------:R-:W-:-:S07]  /*2970*/  DADD R28, R64, |R28| ;  /* 0x00000000401c7229 */ /* 0x000fce000000041c */
[----:B------:R-:W2:Y:S01]  /*2980*/  F2F.F64.F32 R30, R19 ;  /* 0x00000013001e7310 */ /* 0x000ea20000201800 */
[--C-:B-1----:R-:W-:Y:S02]  /*2990*/  DADD R26, R26, -R72.reuse ;  /* 0x000000001a1a7229 */ /* 0x102fe40000000848 */
[----:B0-----:R-:W-:-:S05]  /*29a0*/  DADD R24, R24, -R72 ;  /* 0x0000000018187229 */ /* 0x001fca0000000848 */
[----:B---3--:R-:W0:Y:S01]  /*29b0*/  F2F.F64.F32 R16, R21 ;  /* 0x0000001500107310 */ /* 0x008e220000201800 */
[----:B------:R-:W-:Y:S02]  /*29c0*/  DADD R28, R28, |R26| ;  /* 0x000000001c1c7229 */ /* 0x000fe4000000041a */
[----:B--2---:R-:W-:-:S05]  /*29d0*/  DADD R30, R30, -R72 ;  /* 0x000000001e1e7229 */ /* 0x004fca0000000848 */
[----:B------:R-:W1:Y:S01]  /*29e0*/  F2F.F64.F32 R26, R20 ;  /* 0x00000014001a7310 */ /* 0x000e620000201800 */
[----:B------:R-:W-:Y:S02]  /*29f0*/  DADD R24, R28, |R24| ;  /* 0x000000001c187229 */ /* 0x000fe40000000418 */
[----:B0-----:R-:W-:-:S05]  /*2a00*/  DADD R16, R16, -R72 ;  /* 0x0000000010107229 */ /* 0x001fca0000000848 */
[----:B------:R-:W0:Y:S01]  /*2a10*/  F2F.F64.F32 R18, R23 ;  /* 0x0000001700127310 */ /* 0x000e220000201800 */
[----:B------:R-:W-:Y:S02]  /*2a20*/  DADD R30, R24, |R30| ;  /* 0x00000000181e7229 */ /* 0x000fe4000000041e */
[----:B-1----:R-:W-:-:S05]  /*2a30*/  DADD R26, R26, -R72 ;  /* 0x000000001a1a7229 */ /* 0x002fca0000000848 */
[----:B------:R-:W1:Y:S03]  /*2a40*/  F2F.F64.F32 R24, R22 ;  /* 0x0000001600187310 */ /* 0x000e660000201800 */
[----:B------:R-:W-:Y:S02]  /*2a50*/  DADD R26, R30, |R26| ;  /* 0x000000001e1a7229 */ /* 0x000fe4000000041a */
[--C-:B0-----:R-:W-:Y:S02]  /*2a60*/  DADD R18, R18, -R72.reuse ;  /* 0x0000000012127229 */ /* 0x101fe40000000848 */
[----:B-1----:R-:W-:-:S04]  /*2a70*/  DADD R24, R24, -R72 ;  /* 0x0000000018187229 */ /* 0x002fc80000000848 */
[----:B------:R-:W-:-:S08]  /*2a80*/  DADD R16, R26, |R16| ;  /* 0x000000001a107229 */ /* 0x000fd00000000410 */
[----:B------:R-:W-:-:S08]  /*2a90*/  DADD R16, R16, |R24| ;  /* 0x0000000010107229 */ /* 0x000fd00000000418 */
[----:B------:R-:W-:-:S11]  /*2aa0*/  DADD R64, R16, |R18| ;  /* 0x0000000010407229 */ /* 0x000fd60000000412 */
.L_x_43:
[----:B------:R-:W-:Y:S05]  /*2ab0*/  BRA.U !UP3, `(.L_x_42) ;  /* 0x0000000d0b9c7547 */ /* 0x000fea000b800000 */
[----:B------:R-:W-:Y:S02]  /*2ac0*/  UIADD3 UR17, UPT, UPT, UR19, -0x1, URZ ;  /* 0xffffffff13117890 */ /* 0x000fe4000fffe0ff */
[----:B------:R-:W-:Y:S02]  /*2ad0*/  UISETP.NE.AND UP3, UPT, UR8, URZ, UPT ;  /* 0x000000ff0800728c */ /* 0x000fe4000bf65270 */
[----:B------:R-:W-:-:S09]  /*2ae0*/  UISETP.GE.U32.AND UP2, UPT, UR17, 0x3, UPT ;  /* 0x000000031100788c */ /* 0x000fd2000bf46070 */
[----:B------:R-:W-:Y:S05]  /*2af0*/  BRA.U !UP2, `(.L_x_44) ;  /* 0x000000010a3c7547 */ /* 0x000fea000b800000 */
[----:B------:R-:W-:-:S09]  /*2b00*/  ULEA UR17, UR5, UR21, 0x2 ;  /* 0x0000001505117291 */ /* 0x000fd2000f8e10ff */
[----:B------:R-:W2:Y:S01]  /*2b10*/  LDL.128 R16, [UR17] ;  /* 0x00000011ff107983 */ /* 0x000ea20008100c00 */
        /* <DEDUP_REMOVED lines=8> */
[----:B0-----:R-:W-:-:S06]  /*2ba0*/  DADD R20, R20, -R72 ;  /* 0x0000000014147229 */ /* 0x001fcc0000000848 */
[----:B------:R-:W-:Y:S02]  /*2bb0*/  DADD R22, R24, |R22| ;  /* 0x0000000018167229 */ /* 0x000fe40000000416 */
[----:B--2---:R-:W-:-:S06]  /*2bc0*/  DADD R26, R26, -R72 ;  /* 0x000000001a1a7229 */ /* 0x004fcc0000000848 */
[----:B------:R-:W-:-:S08]  /*2bd0*/  DADD R20, R22, |R20| ;  /* 0x0000000016147229 */ /* 0x000fd00000000414 */
[----:B------:R-:W-:-:S11]  /*2be0*/  DADD R64, R20, |R26| ;  /* 0x0000000014407229 */ /* 0x000fd6000000041a */
.L_x_44:
[----:B------:R-:W-:Y:S05]  /*2bf0*/  BRA.U !UP3, `(.L_x_42) ;  /* 0x0000000d0b4c7547 */ /* 0x000fea000b800000 */
[----:B------:R-:W-:-:S09]  /*2c00*/  ULEA UR5, UR5, UR21, 0x2 ;  /* 0x0000001505057291 */ /* 0x000fd2000f8e10ff */
[----:B------:R-:W2:Y:S01]  /*2c10*/  LDL.64 R16, [UR5] ;  /* 0x00000005ff107983 */ /* 0x000ea20008100a00 */
[----:B------:R-:W-:Y:S01]  /*2c20*/  UISETP.NE.AND UP2, UPT, UR8, 0x1, UPT ;  /* 0x000000010800788c */ /* 0x000fe2000bf45270 */
[----:B--2---:R-:W0:Y:S02]  /*2c30*/  F2F.F64.F32 R18, R16 ;  /* 0x0000001000127310 */ /* 0x004e240000201800 */
[----:B0-----:R-:W-:-:S08]  /*2c40*/  DADD R18, R18, -R72 ;  /* 0x0000000012127229 */ /* 0x001fd00000000848 */
[----:B------:R-:W-:Y:S01]  /*2c50*/  DADD R64, R64, |R18| ;  /* 0x0000000040407229 */ /* 0x000fe20000000412 */
[----:B------:R-:W-:Y:S10]  /*2c60*/  BRA.U !UP2, `(.L_x_42) ;  /* 0x0000000d0a307547 */ /* 0x000ff4000b800000 */
[----:B------:R-:W0:Y:S01]  /*2c70*/  F2F.F64.F32 R18, R17 ;  /* 0x0000001100127310 */ /* 0x000e220000201800 */
[----:B------:R-:W-:Y:S01]  /*2c80*/  UISETP.NE.AND UP2, UPT, UR8, 0x2, UPT ;  /* 0x000000020800788c */ /* 0x000fe2000bf45270 */
[----:B0-----:R-:W-:-:S08]  /*2c90*/  DADD R18, R18, -R72 ;  /* 0x0000000012127229 */ /* 0x001fd00000000848 */
[----:B------:R-:W-:Y:S01]  /*2ca0*/  DADD R64, R64, |R18| ;  /* 0x0000000040407229 */ /* 0x000fe20000000412 */
[----:B------:R-:W-:Y:S10]  /*2cb0*/  BRA.U !UP2, `(.L_x_42) ;  /* 0x0000000d0a1c7547 */ /* 0x000ff4000b800000 */
[----:B------:R-:W2:Y:S02]  /*2cc0*/  LDL R18, [UR5+0x8] ;  /* 0x00000805ff127983 */ /* 0x000ea40008100800 */
[----:B--2---:R-:W0:Y:S02]  /*2cd0*/  F2F.F64.F32 R16, R18 ;  /* 0x0000001200107310 */ /* 0x004e240000201800 */
[----:B0-----:R-:W-:-:S08]  /*2ce0*/  DADD R16, R16, -R72 ;  /* 0x0000000010107229 */ /* 0x001fd00000000848 */
[----:B------:R-:W-:Y:S01]  /*2cf0*/  DADD R64, R64, |R16| ;  /* 0x0000000040407229 */ /* 0x000fe20000000410 */
[----:B------:R-:W-:Y:S10]  /*2d00*/  BRA `(.L_x_42) ;  /* 0x0000000c00087947 */ /* 0x000ff40003800000 */
.L_x_39:
[----:B------:R-:W-:Y:S01]  /*2d10*/  UIADD3 UR5, UPT, UPT, UR12, -0x1, URZ ;  /* 0xffffffff0c057890 */ /* 0x000fe2000fffe0ff */
[----:B------:R-:W-:-:S03]  /*2d20*/  CS2R R64, SRZ ;  /* 0x0000000000407805 */ /* 0x000fc6000001ff00 */
[----:B------:R-:W-:-:S09]  /*2d30*/  UISETP.GE.U32.AND UP2, UPT, UR5, 0xf, UPT ;  /* 0x0000000f0500788c */ /* 0x000fd2000bf46070 */
[----:B------:R-:W-:Y:S05]  /*2d40*/  BRA.U !UP2, `(.L_x_45) ;  /* 0x000000050a687547 */ /* 0x000fea000b800000 */
[----:B------:R-:W-:Y:S01]  /*2d50*/  BSSY.RECONVERGENT B1, `(.L_x_45) ;  /* 0x0000059000017945 */ /* 0x000fe20003800200 */
[----:B------:R-:W-:-:S07]  /*2d60*/  CS2R R64, SRZ ;  /* 0x0000000000407805 */ /* 0x000fce000001ff00 */
.L_x_46:
[----:B------:R-:W0:Y:S02]  /*2d70*/  LDC R17, c[0x0][0x390] ;  /* 0x0000e400ff117b82 */ /* 0x000e240000000800 */
[----:B0-----:R-:W-:-:S04]  /*2d80*/  IMAD R19, R31, R17, R17 ;  /* 0x000000111f137224 */ /* 0x001fc800078e0211 */
[----:B------:R-:W-:-:S05]  /*2d90*/  IMAD.WIDE R18, R19, 0x4, R66 ;  /* 0x0000000413127825 */ /* 0x000fca00078e0242 */
[----:B------:R-:W2:Y:S01]  /*2da0*/  LDG.E.CONSTANT R80, desc[UR14][R18.64] ;  /* 0x0000000e12507981 */ /* 0x000ea2000c1e9900 */
[----:B------:R-:W-:-:S05]  /*2db0*/  IMAD.WIDE R78, R17, 0x4, R18 ;  /* 0x00000004114e7825 */ /* 0x000fca00078e0212 */
[----:B------:R-:W3:Y:S01]  /*2dc0*/  LDG.E.CONSTANT R75, desc[UR14][R78.64] ;  /* 0x0000000e4e4b7981 */ /* 0x000ee2000c1e9900 */
[----:B------:R-:W-:-:S05]  /*2dd0*/  IMAD.WIDE R26, R17, 0x4, R78 ;  /* 0x00000004111a7825 */ /* 0x000fca00078e024e */
[----:B------:R0:W4:Y:S01]  /*2de0*/  LDG.E.CONSTANT R30, desc[UR14][R26.64] ;  /* 0x0000000e1a1e7981 */ /* 0x000122000c1e9900 */
[----:B------:R-:W-:-:S05]  /*2df0*/  IMAD.WIDE R22, R17, 0x4, R26 ;  /* 0x0000000411167825 */ /* 0x000fca00078e021a */
[----:B------:R-:W5:Y:S01]  /*2e00*/  LDG.E.CONSTANT R29, desc[UR14][R22.64] ;  /* 0x0000000e161d7981 */ /* 0x000f62000c1e9900 */
[----:B------:R-:W-:-:S05]  /*2e10*/  IMAD.WIDE R76, R17, 0x4, R22 ;  /* 0x00000004114c7825 */ /* 0x000fca00078e0216 */
[----:B------:R-:W5:Y:S01]  /*2e20*/  LDG.E.CONSTANT R16, desc[UR14][R76.64] ;  /* 0x0000000e4c107981 */ /* 0x000f62000c1e9900 */
[----:B------:R-:W-:-:S05]  /*2e30*/  IMAD.WIDE R24, R17, 0x4, R76 ;  /* 0x0000000411187825 */ /* 0x000fca00078e024c */
[----:B------:R1:W5:Y:S01]  /*2e40*/  LDG.E.CONSTANT R28, desc[UR14][R24.64] ;  /* 0x0000000e181c7981 */ /* 0x000362000c1e9900 */
[----:B0-----:R-:W-:-:S05]  /*2e50*/  IMAD.WIDE R26, R17, 0x4, R24 ;  /* 0x00000004111a7825 */ /* 0x001fca00078e0218 */
[----:B------:R0:W5:Y:S01]  /*2e60*/  LDG.E.CONSTANT R77, desc[UR14][R26.64] ;  /* 0x0000000e1a4d7981 */ /* 0x000162000c1e9900 */
[----:B------:R-:W-:-:S05]  /*2e70*/  IMAD.WIDE R78, R17, 0x4, R26 ;  /* 0x00000004114e7825 */ /* 0x000fca00078e021a */
[----:B------:R-:W5:Y:S01]  /*2e80*/  LDG.E.CONSTANT R76, desc[UR14][R78.64] ;  /* 0x0000000e4e4c7981 */ /* 0x000f62000c1e9900 */
[----:B-1----:R-:W-:-:S04]  /*2e90*/  IMAD.WIDE R24, R17, 0x4, R78 ;  /* 0x0000000411187825 */ /* 0x002fc800078e024e */
[----:B------:R-:W-:-:S04]  /*2ea0*/  IMAD.WIDE R82, R17, 0x4, R24 ;  /* 0x0000000411527825 */ /* 0x000fc800078e0218 */
[----:B0-----:R-:W-:Y:S01]  /*2eb0*/  IMAD.WIDE R26, R17, 0x4, R82 ;  /* 0x00000004111a7825 */ /* 0x001fe200078e0252 */
[----:B--2---:R-:W0:Y:S08]  /*2ec0*/  F2F.F64.F32 R20, R80 ;  /* 0x0000005000147310 */ /* 0x004e300000201800 */
[----:B---3--:R1:W2:Y:S01]  /*2ed0*/  F2F.F64.F32 R18, R75 ;  /* 0x0000004b00127310 */ /* 0x0082a20000201800 */
[----:B0-----:R-:W-:-:S07]  /*2ee0*/  DADD R20, R20, -R72 ;  /* 0x0000000014147229 */ /* 0x001fce0000000848 */
[----:B----4-:R-:W0:Y:S01]  /*2ef0*/  F2F.F64.F32 R22, R30 ;  /* 0x0000001e00167310 */ /* 0x010e220000201800 */
[----:B-1----:R-:W3:Y:S01]  /*2f00*/  LDG.E.CONSTANT R75, desc[UR14][R82.64] ;  /* 0x0000000e524b7981 */ /* 0x002ee2000c1e9900 */
[----:B------:R-:W-:Y:S02]  /*2f10*/  DADD R64, |R20|, R64 ;  /* 0x0000000014407229 */ /* 0x000fe40000000240 */
[----:B--2---:R-:W-:-:S04]  /*2f20*/  DADD R18, R18, -R72 ;  /* 0x0000000012127229 */ /* 0x004fc80000000848 */
[----:B-----5:R-:W1:Y:S04]  /*2f30*/  F2F.F64.F32 R20, R29 ;  /* 0x0000001d00147310 */ /* 0x020e680000201800 */
[----:B------:R-:W-:Y:S01]  /*2f40*/  DADD R18, R64, |R18| ;  /* 0x0000000040127229 */ /* 0x000fe20000000412 */
[----:B------:R2:W4:Y:S01]  /*2f50*/  LDG.E.CONSTANT R65, desc[UR14][R24.64] ;  /* 0x0000000e18417981 */ /* 0x000522000c1e9900 */
[--C-:B0-----:R-:W-:Y:S01]  /*2f60*/  DADD R22, R22, -R72.reuse ;  /* 0x0000000016167229 */ /* 0x101fe20000000848 */
[----:B------:R-:W-:Y:S02]  /*2f70*/  IMAD.WIDE R80, R17, 0x4, R26 ;  /* 0x0000000411507825 */ /* 0x000fe400078e021a */
[----:B------:R0:W5:Y:S01]  /*2f80*/  LDG.E.CONSTANT R64, desc[UR14][R26.64] ;  /* 0x0000000e1a407981 */ /* 0x000162000c1e9900 */
[----:B-1----:R-:W-:-:S03]  /*2f90*/  DADD R20, R20, -R72 ;  /* 0x0000000014147229 */ /* 0x002fc60000000848 */
[----:B------:R-:W5:Y:S01]  /*2fa0*/  LDG.E.CONSTANT R30, desc[UR14][R80.64] ;  /* 0x0000000e501e7981 */ /* 0x000f62000c1e9900 */
[----:B------:R-:W-:Y:S01]  /*2fb0*/  DADD R22, R18, |R22| ;  /* 0x0000000012167229 */ /* 0x000fe20000000416 */
[----:B------:R-:W1:Y:S01]  /*2fc0*/  F2F.F64.F32 R18, R16 ;  /* 0x0000001000127310 */ /* 0x000e620000201800 */
[----:B--2---:R-:W-:-:S06]  /*2fd0*/  IMAD.WIDE R24, R17, 0x4, R80 ;  /* 0x0000000411187825 */ /* 0x004fcc00078e0250 */
[----:B------:R-:W-:Y:S01]  /*2fe0*/  DADD R20, R22, |R20| ;  /* 0x0000000016147229 */ /* 0x000fe20000000414 */
[----:B------:R2:W5:Y:S01]  /*2ff0*/  LDG.E.CONSTANT R29, desc[UR14][R24.64] ;  /* 0x0000000e181d7981 */ /* 0x000562000c1e9900 */
[----:B------:R-:W-:-:S05]  /*3000*/  IMAD.WIDE R22, R17, 0x4, R24 ;  /* 0x0000000411167825 */ /* 0x000fca00078e0218 */
[----:B------:R3:W5:Y:S01]  /*3010*/  LDG.E.CONSTANT R78, desc[UR14][R22.64] ;  /* 0x0000000e164e7981 */ /* 0x000762000c1e9900 */
[----:B-1----:R-:W-:-:S08]  /*3020*/  DADD R18, R18, -R72 ;  /* 0x0000000012127229 */ /* 0x002fd00000000848 */
[----:B------:R-:W-:Y:S01]  /*3030*/  DADD R18, R20, |R18| ;  /* 0x0000000014127229 */ /* 0x000fe20000000412 */
[----:B------:R-:W-:-:S05]  /*3040*/  IMAD.WIDE R20, R17, 0x4, R22 ;  /* 0x0000000411147825 */ /* 0x000fca00078e0216 */
[----:B------:R4:W5:Y:S01]  /*3050*/  LDG.E.CONSTANT R79, desc[UR14][R20.64] ;  /* 0x0000000e144f7981 */ /* 0x000962000c1e9900 */
[----:B------:R-:W-:-:S06]  /*3060*/  IMAD.WIDE R16, R17, 0x4, R20 ;  /* 0x0000000411107825 */ /* 0x000fcc00078e0214 */
[----:B------:R-:W5:Y:S01]  /*3070*/  LDG.E.CONSTANT R16, desc[UR14][R16.64] ;  /* 0x0000000e10107981 */ /* 0x000f62000c1e9900 */
[----:B0-----:R-:W0:Y:S02]  /*3080*/  F2F.F64.F32 R26, R28 ;  /* 0x0000001c001a7310 */ /* 0x001e240000201800 */
[----:B0-----:R-:W-:-:S08]  /*3090*/  DADD R26, R26, -R72 ;  /* 0x000000001a1a7229 */ /* 0x001fd00000000848 */
[----:B------:R-:W-:Y:S02]  /*30a0*/  DADD R18, R18, |R26| ;  /* 0x0000000012127229 */ /* 0x000fe4000000041a */
[----:B------:R-:W0:Y:S08]  /*30b0*/  F2F.F64.F32 R26, R77 ;  /* 0x0000004d001a7310 */ /* 0x000e300000201800 */
[----:B--2---:R-:W1:Y:S01]  /*30c0*/  F2F.F64.F32 R24, R76 ;  /* 0x0000004c00187310 */ /* 0x004e620000201800 */
[----:B0-----:R-:W-:-:S02]  /*30d0*/  DADD R26, R26, -R72 ;  /* 0x000000001a1a7229 */ /* 0x001fc40000000848 */
[----:B-1----:R-:W-:-:S06]  /*30e0*/  DADD R24, R24, -R72 ;  /* 0x0000000018187229 */ /* 0x002fcc0000000848 */
[----:B------:R-:W-:-:S08]  /*30f0*/  DADD R18, R18, |R26| ;  /* 0x0000000012127229 */ /* 0x000fd0000000041a */
[----:B------:R-:W-:Y:S01]  /*3100*/  DADD R18, R18, |R24| ;  /* 0x0000000012127229 */ /* 0x000fe20000000418 */
[----:B------:R-:W-:Y:S01]  /*3110*/  VIADD R31, R31, 0x10 ;  /* 0x000000101f1f7836 */ /* 0x000fe20000000000 */
[----:B------:R-:W-:Y:S01]  /*3120*/  ULOP3.LUT UR5, UR12, 0xfffffff0, URZ, 0xc0, !UPT ;  /* 0xfffffff00c057892 */ /* 0x000fe2000f8ec0ff */
[----:B---3--:R-:W0:Y:S08]  /*3130*/  F2F.F64.F32 R22, R75 ;  /* 0x0000004b00167310 */ /* 0x008e300000201800 */
[----:B----4-:R-:W1:Y:S01]  /*3140*/  F2F.F64.F32 R20, R65 ;  /* 0x0000004100147310 */ /* 0x010e620000201800 */
[----:B0-----:R-:W-:-:S07]  /*3150*/  DADD R22, R22, -R72 ;  /* 0x0000000016167229 */ /* 0x001fce0000000848 */
[----:B-----5:R-:W0:Y:S01]  /*3160*/  F2F.F64.F32 R24, R64 ;  /* 0x0000004000187310 */ /* 0x020e220000201800 */
[----:B-1----:R-:W-:-:S08]  /*3170*/  DADD R20, R20, -R72 ;  /* 0x0000000014147229 */ /* 0x002fd00000000848 */
[----:B------:R-:W-:Y:S02]  /*3180*/  DADD R18, R18, |R20| ;  /* 0x0000000012127229 */ /* 0x000fe40000000414 */
[----:B------:R-:W1:Y:S01]  /*3190*/  F2F.F64.F32 R20, R30 ;  /* 0x0000001e00147310 */ /* 0x000e620000201800 */
[----:B0-----:R-:W-:-:S05]  /*31a0*/  DADD R24, R24, -R72 ;  /* 0x0000000018187229 */ /* 0x001fca0000000848 */
[----:B------:R-:W-:Y:S02]  /*31b0*/  DADD R18, R18, |R22| ;  /* 0x0000000012127229 */ /* 0x000fe40000000416 */
[----:B------:R-:W0:Y:S06]  /*31c0*/  F2F.F64.F32 R22, R29 ;  /* 0x0000001d00167310 */ /* 0x000e2c0000201800 */
[----:B------:R-:W-:Y:S02]  /*31d0*/  DADD R18, R18, |R24| ;  /* 0x0000000012127229 */ /* 0x000fe40000000418 */
[--C-:B-1----:R-:W-:Y:S01]  /*31e0*/  DADD R20, R20, -R72.reuse ;  /* 0x0000000014147229 */ /* 0x102fe20000000848 */
[----:B------:R-:W1:Y:S01]  /*31f0*/  F2F.F64.F32 R24, R78 ;  /* 0x0000004e00187310 */ /* 0x000e620000201800 */
[----:B0-----:R-:W-:-:S07]  /*3200*/  DADD R22, R22, -R72 ;  /* 0x0000000016167229 */ /* 0x001fce0000000848 */
[----:B------:R-:W0:Y:S01]  /*3210*/  F2F.F64.F32 R16, R16 ;  /* 0x0000001000107310 */ /* 0x000e220000201800 */
[----:B------:R-:W-:-:S07]  /*3220*/  DADD R18, R18, |R20| ;  /* 0x0000000012127229 */ /* 0x000fce0000000414 */
[----:B------:R-:W2:Y:S01]  /*3230*/  F2F.F64.F32 R20, R79 ;  /* 0x0000004f00147310 */ /* 0x000ea20000201800 */
[----:B------:R-:W-:Y:S02]  /*3240*/  DADD R18, R18, |R22| ;  /* 0x0000000012127229 */ /* 0x000fe40000000416 */
[--C-:B-1----:R-:W-:Y:S02]  /*3250*/  DADD R24, R24, -R72.reuse ;  /* 0x0000000018187229 */ /* 0x102fe40000000848 */
[----:B0-----:R-:W-:Y:S01]  /*3260*/  DADD R64, R16, -R72 ;  /* 0x0000000010407229 */ /* 0x001fe20000000848 */
[----:B------:R-:W-:-:S05]  /*3270*/  VIADD R17, R31, UR25 ;  /* 0x000000191f117c36 */ /* 0x000fca0008000000 */
[----:B------:R-:W-:Y:S02]  /*3280*/  DADD R18, R18, |R24| ;  /* 0x0000000012127229 */ /* 0x000fe40000000418 */
[----:B--2---:R-:W-:Y:S01]  /*3290*/  DADD R20, R20, -R72 ;  /* 0x0000000014147229 */ /* 0x004fe20000000848 */
[----:B------:R-:W-:-:S07]  /*32a0*/  ISETP.NE.AND P0, PT, R17, UR5, PT ;  /* 0x0000000511007c0c */ /* 0x000fce000bf05270 */
[----:B------:R-:W-:-:S08]  /*32b0*/  DADD R18, R18, |R20| ;  /* 0x0000000012127229 */ /* 0x000fd00000000414 */
[----:B------:R-:W-:Y:S01]  /*32c0*/  DADD R64, R18, |R64| ;  /* 0x0000000012407229 */ /* 0x000fe20000000440 */
[----:B------:R-:W-:Y:S10]  /*32d0*/  @P0 BRA `(.L_x_46) ;  /* 0xfffffff800a40947 */ /* 0x000ff4000383ffff */
[----:B------:R-:W-:Y:S05]  /*32e0*/  BSYNC.RECONVERGENT B1 ;  /* 0x0000000000017941 */ /* 0x000fea0003800200 */
.L_x_45:
[----:B------:R-:W-:-:S09]  /*32f0*/  ULOP3.LUT UP2, URZ, UR12, 0xf, URZ, 0xc0, !UPT ;  /* 0x0000000f0cff7892 */ /* 0x000fd2000f84c0ff */
[----:B------:R-:W-:Y:S05]  /*3300*/  BRA.U !UP2, `(.L_x_42) ;  /* 0x000000050a887547 */ /* 0x000fea000b800000 */
[----:B------:R-:W-:Y:S02]  /*3310*/  UIADD3 UR5, UPT, UPT, UR10, -0x1, URZ ;  /* 0xffffffff0a057890 */ /* 0x000fe4000fffe0ff */
[----:B------:R-:W-:Y:S02]  /*3320*/  ULOP3.LUT UP3, URZ, UR10, 0x7, URZ, 0xc0, !UPT ;  /* 0x000000070aff7892 */ /* 0x000fe4000f86c0ff */
[----:B------:R-:W-:-:S09]  /*3330*/  UISETP.GE.U32.AND UP2, UPT, UR5, 0x7, UPT ;  /* 0x000000070500788c */ /* 0x000fd2000bf46070 */
[----:B------:R-:W-:Y:S05]  /*3340*/  BRA.U !UP2, `(.L_x_47) ;  /* 0x000000010aac7547 */ /* 0x000fea000b800000 */
        /* <DEDUP_REMOVED lines=9> */
[----:B------:R4:W5:Y:S01]  /*33e0*/  LDG.E.CONSTANT R28, desc[UR14][R16.64] ;  /* 0x0000000e101c7981 */ /* 0x000962000c1e9900 */
[----:B------:R-:W-:-:S05]  /*33f0*/  IMAD.WIDE R80, R77, 0x4, R16 ;  /* 0x000000044d507825 */ /* 0x000fca00078e0210 */
[----:B------:R-:W5:Y:S01]  /*3400*/  LDG.E.CONSTANT R25, desc[UR14][R80.64] ;  /* 0x0000000e50197981 */ /* 0x000f62000c1e9900 */
[----:B------:R-:W-:-:S05]  /*3410*/  IMAD.WIDE R78, R77, 0x4, R80 ;  /* 0x000000044d4e7825 */ /* 0x000fca00078e0250 */
[----:B------:R-:W5:Y:S01]  /*3420*/  LDG.E.CONSTANT R24, desc[UR14][R78.64] ;  /* 0x0000000e4e187981 */ /* 0x000f62000c1e9900 */
[----:B------:R-:W-:-:S05]  /*3430*/  IMAD.WIDE R26, R77, 0x4, R78 ;  /* 0x000000044d1a7825 */ /* 0x000fca00078e024e */
[----:B------:R5:W5:Y:S01]  /*3440*/  LDG.E.CONSTANT R23, desc[UR14][R26.64] ;  /* 0x0000000e1a177981 */ /* 0x000b62000c1e9900 */
[----:B------:R-:W-:-:S05]  /*3450*/  IMAD.WIDE R76, R77, 0x4, R26 ;  /* 0x000000044d4c7825 */ /* 0x000fca00078e021a */
[----:B------:R-:W5:Y:S01]  /*3460*/  LDG.E.CONSTANT R22, desc[UR14][R76.64] ;  /* 0x0000000e4c167981 */ /* 0x000f62000c1e9900 */
[----:B------:R-:W-:Y:S01]  /*3470*/  VIADD R31, R31, 0x8 ;  /* 0x000000081f1f7836 */ /* 0x000fe20000000000 */
[----:B--2---:R-:W0:Y:S08]  /*3480*/  F2F.F64.F32 R18, R75 ;  /* 0x0000004b00127310 */ /* 0x004e300000201800 */
[----:B---3--:R-:W1:Y:S01]  /*3490*/  F2F.F64.F32 R20, R30 ;  /* 0x0000001e00147310 */ /* 0x008e620000201800 */
[----:B0-----:R-:W-:-:S07]  /*34a0*/  DADD R18, R18, -R72 ;  /* 0x0000000012127229 */ /* 0x001fce0000000848 */
[----:B----4-:R-:W0:Y:S01]  /*34b0*/  F2F.F64.F32 R16, R29 ;  /* 0x0000001d00107310 */ /* 0x010e220000201800 */
[----:B------:R-:W-:-:S07]  /*34c0*/  DADD R64, R64, |R18| ;  /* 0x0000000040407229 */ /* 0x000fce0000000412 */
[----:B-----5:R-:W2:Y:S01]  /*34d0*/  F2F.F64.F32 R26, R25 ;  /* 0x00000019001a7310 */ /* 0x020ea20000201800 */
[--C-:B-1----:R-:W-:Y:S02]  /*34e0*/  DADD R20, R20, -R72.reuse ;  /* 0x0000000014147229 */ /* 0x102fe40000000848 */
[----:B0-----:R-:W-:-:S05]  /*34f0*/  DADD R16, R16, -R72 ;  /* 0x0000000010107229 */ /* 0x001fca0000000848 */
[----:B------:R-:W0:Y:S01]  /*3500*/  F2F.F64.F32 R18, R28 ;  /* 0x0000001c00127310 */ /* 0x000e220000201800 */
[----:B------:R-:W-:Y:S02]  /*3510*/  DADD R20, R64, |R20| ;  /* 0x0000000040147229 */ /* 0x000fe40000000414 */
[----:B--2---:R-:W-:-:S06]  /*3520*/  DADD R26, R26, -R72 ;  /* 0x000000001a1a7229 */ /* 0x004fcc0000000848 */
[----:B------:R-:W-:Y:S02]  /*3530*/  DADD R16, R20, |R16| ;  /* 0x0000000014107229 */ /* 0x000fe40000000410 */
[----:B------:R-:W1:Y:S01]  /*3540*/  F2F.F64.F32 R20, R24 ;  /* 0x0000001800147310 */ /* 0x000e620000201800 */
[----:B0-----:R-:W-:-:S08]  /*3550*/  DADD R18, R18, -R72 ;  /* 0x0000000012127229 */ /* 0x001fd00000000848 */
[----:B------:R-:W-:Y:S02]  /*3560*/  DADD R16, R16, |R18| ;  /* 0x0000000010107229 */ /* 0x000fe40000000412 */
[----:B------:R-:W0:Y:S01]  /*3570*/  F2F.F64.F32 R18, R23 ;  /* 0x0000001700127310 */ /* 0x000e220000201800 */
[----:B-1----:R-:W-:-:S05]  /*3580*/  DADD R20, R20, -R72 ;  /* 0x0000000014147229 */ /* 0x002fca0000000848 */
[----:B------:R-:W-:Y:S02]  /*3590*/  DADD R16, R16, |R26| ;  /* 0x0000000010107229 */ /* 0x000fe4000000041a */
[----:B------:R-:W1:Y:S06]  /*35a0*/  F2F.F64.F32 R26, R22 ;  /* 0x00000016001a7310 */ /* 0x000e6c0000201800 */
[----:B------:R-:W-:Y:S02]  /*35b0*/  DADD R16, R16, |R20| ;  /* 0x0000000010107229 */ /* 0x000fe40000000414 */
[----:B0-----:R-:W-:-:S02]  /*35c0*/  DADD R18, R18, -R72 ;  /* 0x0000000012127229 */ /* 0x001fc40000000848 */
[----:B-1----:R-:W-:-:S06]  /*35d0*/  DADD R26, R26, -R72 ;  /* 0x000000001a1a7229 */ /* 0x002fcc0000000848 */
[----:B------:R-:W-:-:S08]  /*35e0*/  DADD R16, R16, |R18| ;  /* 0x0000000010107229 */ /* 0x000fd00000000412 */
[----:B------:R-:W-:-:S11]  /*35f0*/  DADD R64, R16, |R26| ;  /* 0x0000000010407229 */ /* 0x000fd6000000041a */
.L_x_47:
[----:B------:R-:W-:Y:S05]  /*3600*/  BRA.U !UP3, `(.L_x_42) ;  /* 0x000000010bc87547 */ /* 0x000fea000b800000 */
[----:B------:R-:W-:Y:S02]  /*3610*/  UIADD3 UR5, UPT, UPT, UR9, -0x1, URZ ;  /* 0xffffffff09057890 */ /* 0x000fe4000fffe0ff */
[----:B------:R-:W-:Y:S02]  /*3620*/  ULOP3.LUT UR17, UR9, 0x3, URZ, 0xc0, !UPT ;  /* 0x0000000309117892 */ /* 0x000fe4000f8ec0ff */
[----:B------:R-:W-:Y:S02]  /*3630*/  UISETP.GE.U32.AND UP2, UPT, UR5, 0x3, UPT ;  /* 0x000000030500788c */ /* 0x000fe4000bf46070 */
[----:B------:R-:W-:-:S07]  /*3640*/  UISETP.NE.AND UP3, UPT, UR17, URZ, UPT ;  /* 0x000000ff1100728c */ /* 0x000fce000bf65270 */
        /* <DEDUP_REMOVED lines=8> */
[----:B------:R-:W4:Y:S01]  /*36d0*/  LDG.E.CONSTANT R76, desc[UR14][R24.64] ;  /* 0x0000000e184c7981 */ /* 0x000f22000c1e9900 */
[----:B------:R-:W-:-:S06]  /*36e0*/  IMAD.WIDE R22, R23, 0x4, R24 ;  /* 0x0000000417167825 */ /* 0x000fcc00078e0218 */
[----:B------:R-:W5:Y:S01]  /*36f0*/  LDG.E.CONSTANT R22, desc[UR14][R22.64] ;  /* 0x0000000e16167981 */ /* 0x000f62000c1e9900 */
[----:B------:R-:W-:Y:S01]  /*3700*/  IADD3 R31, PT, PT, R31, 0x4, RZ ;  /* 0x000000041f1f7810 */ /* 0x000fe20007ffe0ff */
[----:B--2---:R-:W0:Y:S08]  /*3710*/  F2F.F64.F32 R18, R30 ;  /* 0x0000001e00127310 */ /* 0x004e300000201800 */
[----:B---3--:R-:W1:Y:S01]  /*3720*/  F2F.F64.F32 R20, R75 ;  /* 0x0000004b00147310 */ /* 0x008e620000201800 */
[----:B0-----:R-:W-:-:S07]  /*3730*/  DADD R18, R18, -R72 ;  /* 0x0000000012127229 */ /* 0x001fce0000000848 */
[----:B----4-:R-:W0:Y:S01]  /*3740*/  F2F.F64.F32 R16, R76 ;  /* 0x0000004c00107310 */ /* 0x010e220000201800 */
[----:B------:R-:W-:Y:S02]  /*3750*/  DADD R64, R64, |R18| ;  /* 0x0000000040407229 */ /* 0x000fe40000000412 */
[----:B-1----:R-:W-:-:S05]  /*3760*/  DADD R20, R20, -R72 ;  /* 0x0000000014147229 */ /* 0x002fca0000000848 */
[----:B-----5:R-:W1:Y:S01]  /*3770*/  F2F.F64.F32 R18, R22 ;  /* 0x0000001600127310 */ /* 0x020e620000201800 */
[----:B0-----:R-:W-:Y:S02]  /*3780*/  DADD R16, R16, -R72 ;  /* 0x0000000010107229 */ /* 0x001fe40000000848 */
[----:B------:R-:W-:-:S08]  /*3790*/  DADD R20, R64, |R20| ;  /* 0x0000000040147229 */ /* 0x000fd00000000414 */
[----:B------:R-:W-:Y:S02]  /*37a0*/  DADD R16, R20, |R16| ;  /* 0x0000000014107229 */ /* 0x000fe40000000410 */
[----:B-1----:R-:W-:-:S08]  /*37b0*/  DADD R18, R18, -R72 ;  /* 0x0000000012127229 */ /* 0x002fd00000000848 */
[----:B------:R-:W-:-:S11]  /*37c0*/  DADD R64, R16, |R18| ;  /* 0x0000000010407229 */ /* 0x000fd60000000412 */
.L_x_48:
[----:B------:R-:W-:Y:S05]  /*37d0*/  BRA.U !UP3, `(.L_x_42) ;  /* 0x000000010b547547 */ /* 0x000fea000b800000 */
[----:B------:R-:W0:Y:S02]  /*37e0*/  LDC R23, c[0x0][0x390] ;  /* 0x0000e400ff177b82 */ /* 0x000e240000000800 */
[----:B0-----:R-:W-:-:S04]  /*37f0*/  IMAD R17, R31, R23, R23 ;  /* 0x000000171f117224 */ /* 0x001fc800078e0217 */
[----:B------:R-:W-:-:S05]  /*3800*/  IMAD.WIDE R16, R17, 0x4, R66 ;  /* 0x0000000411107825 */ /* 0x000fca00078e0242 */
[----:B------:R-:W2:Y:S01]  /*3810*/  LDG.E.CONSTANT R20, desc[UR14][R16.64] ;  /* 0x0000000e10147981 */ /* 0x000ea2000c1e9900 */
[----:B------:R-:W-:Y:S01]  /*3820*/  UISETP.NE.AND UP2, UPT, UR17, 0x1, UPT ;  /* 0x000000011100788c */ /* 0x000fe2000bf45270 */
[----:B--2---:R-:W0:Y:S02]  /*3830*/  F2F.F64.F32 R18, R20 ;  /* 0x0000001400127310 */ /* 0x004e240000201800 */
[----:B0-----:R-:W-:-:S08]  /*3840*/  DADD R18, R18, -R72 ;  /* 0x0000000012127229 */ /* 0x001fd00000000848 */
[----:B------:R-:W-:Y:S01]  /*3850*/  DADD R64, R64, |R18| ;  /* 0x0000000040407229 */ /* 0x000fe20000000412 */
[----:B------:R-:W-:Y:S10]  /*3860*/  BRA.U !UP2, `(.L_x_42) ;  /* 0x000000010a307547 */ /* 0x000ff4000b800000 */
[----:B------:R-:W-:Y:S01]  /*3870*/  UISETP.NE.AND UP2, UPT, UR17, 0x2, UPT ;  /* 0x000000021100788c */ /* 0x000fe2000bf45270 */
[----:B------:R-:W-:-:S05]  /*3880*/  IMAD.WIDE R20, R23, 0x4, R16 ;  /* 0x0000000417147825 */ /* 0x000fca00078e0210 */
[----:B------:R-:W-:Y:S01]  /*3890*/  PLOP3.LUT P0, PT, PT, PT, UP2, 0x80, 0x8 ;  /* 0x000000000008781c */ /* 0x000fe20003f0f028 */
[----:B------:R-:W2:-:S12]  /*38a0*/  LDG.E.CONSTANT R24, desc[UR14][R20.64] ;  /* 0x0000000e14187981 */ /* 0x000e98000c1e9900 */
[----:B------:R-:W-:-:S06]  /*38b0*/  @P0 IMAD.WIDE R22, R23, 0x4, R20 ;  /* 0x0000000417160825 */ /* 0x000fcc00078e0214 */
[----:B------:R-:W3:Y:S01]  /*38c0*/  @P0 LDG.E.CONSTANT R22, desc[UR14][R22.64] ;  /* 0x0000000e16160981 */ /* 0x000ee2000c1e9900 */
[----:B--2---:R-:W0:Y:S02]  /*38d0*/  F2F.F64.F32 R18, R24 ;  /* 0x0000001800127310 */ /* 0x004e240000201800 */
[----:B0-----:R-:W-:-:S06]  /*38e0*/  DADD R18, R18, -R72 ;  /* 0x0000000012127229 */ /* 0x001fcc0000000848 */
[----:B---3--:R-:W0:Y:S02]  /*38f0*/  @P0 F2F.F64.F32 R16, R22 ;  /* 0x0000001600100310 */ /* 0x008e240000201800 */
[----:B------:R-:W-:Y:S02]  /*3900*/  DADD R64, R64, |R18| ;  /* 0x0000000040407229 */ /* 0x000fe40000000412 */
[----:B0-----:R-:W-:-:S08]  /*3910*/  @P0 DADD R16, R16, -R72 ;  /* 0x0000000010100229 */ /* 0x001fd00000000848 */
[----:B------:R-:W-:-:S11]  /*3920*/  @P0 DADD R64, R64, |R16| ;  /* 0x0000000040400229 */ /* 0x000fd60000000410 */
.L_x_42:
        /* <DEDUP_REMOVED lines=23> */
.L_x_50:
[----:B------:R-:W-:Y:S05]  /*3aa0*/  BSYNC.RECONVERGENT B1 ;  /* 0x0000000000017941 */ /* 0x000fea0003800200 */
.L_x_49:
[----:B------:R-:W0:Y:S01]  /*3ab0*/  LDCU UR5, c[0x0][0x398] ;  /* 0x00007300ff0577ac */ /* 0x000e220008000800 */
[----:B------:R2:W3:Y:S01]  /*3ac0*/  F2F.F32.F64 R72, R16 ;  /* 0x0000001000487310 */ /* 0x0004e20000301000 */
[----:B0-----:R-:W-:Y:S01]  /*3ad0*/  MOV R28, UR5 ;  /* 0x00000005001c7c02 */ /* 0x001fe20008000f00 */
[----:B--23--:R-:W-:Y:S06]  /*3ae0*/  BRA `(.L_x_13) ;  /* 0x0000001800347947 */ /* 0x00cfec0003800000 */
.L_x_36:
[----:B------:R-:W-:-:S06]  /*3af0*/  UISETP.GE.U32.AND UP2, UPT, UR26, 0x801, UPT ;  /* 0x000008011a00788c */ /* 0x000fcc000bf46070 */
[----:B------:R-:W-:-:S13]  /*3b00*/  PLOP3.LUT P0, PT, PT, PT, UP2, 0x80, 0x8 ;  /* 0x000000000008781c */ /* 0x000fda0003f0f028 */
[----:B------:R-:W-:-:S04]  /*3b10*/  @P0 IMAD R29, R31, UR16, RZ ;  /* 0x000000101f1d0c24 */ /* 0x000fc8000f8e02ff */
[----:B------:R-:W-:-:S05]  /*3b20*/  @P0 IMAD.WIDE R28, R29, 0x4, R66 ;  /* 0x000000041d1c0825 */ /* 0x000fca00078e0242 */
[----:B------:R-:W2:Y:S01]  /*3b30*/  @P0 LDG.E.CONSTANT R22, desc[UR14][R28.64] ;  /* 0x0000000e1c160981 */ /* 0x000ea2000c1e9900 */
[----:B------:R-:W-:Y:S01]  /*3b40*/  @!P0 LEA R25, R65, UR21, 0x2 ;  /* 0x0000001541198c11 */ /* 0x000fe2000f8e10ff */
[----:B-1----:R-:W0:Y:S01]  /*3b50*/  MUFU.RCP64H R17, R63 ;  /* 0x0000003f00117308 */ /* 0x002e220000001800 */
[----:B------:R-:W-:-:S03]  /*3b60*/  IMAD.MOV.U32 R16, RZ, RZ, 0x1 ;  /* 0x00000001ff107424 */ /* 0x000fc600078e00ff */
[----:B------:R-:W2:Y:S03]  /*3b70*/  @!P0 LDL R22, [R25] ;  /* 0x0000000019168983 */ /* 0x000ea60000100800 */
[----:B0-----:R-:W-:Y:S01]  /*3b80*/  DFMA R18, -R62, R16, 1 ;  /* 0x3ff000003e12742b */ /* 0x001fe20000000110 */
[----:B------:R-:W-:Y:S01]  /*3b90*/  F2F.F64.F32 R20, R34 ;  /* 0x0000002200147310 */ /* 0x000fe20000201800 */
[----:B------:R-:W-:Y:S01]  /*3ba0*/  BSSY.RECONVERGENT B1, `(.L_x_51) ;  /* 0x0000019000017945 */ /* 0x000fe20003800200 */
[----:B------:R0:W-:Y:S01]  /*3bb0*/  @!P0 STL [R25], R34 ;  /* 0x0000002219008387 */ /* 0x0001e20000100800 */
[----:B------:R-:W-:-:S04]  /*3bc0*/  VIADD R37, R65, 0x1 ;  /* 0x0000000141257836 */ /* 0x000fc80000000000 */
[----:B------:R-:W-:-:S08]  /*3bd0*/  DFMA R18, R18, R18, R18 ;  /* 0x000000121212722b */ /* 0x000fd00000000012 */
[----:B------:R-:W-:-:S08]  /*3be0*/  DFMA R18, R16, R18, R16 ;  /* 0x000000121012722b */ /* 0x000fd00000000010 */
[----:B------:R-:W-:-:S08]  /*3bf0*/  DFMA R16, -R62, R18, 1 ;  /* 0x3ff000003e10742b */ /* 0x000fd00000000112 */
[----:B------:R-:W-:Y:S01]  /*3c00*/  DFMA R16, R18, R16, R18 ;  /* 0x000000101210722b */ /* 0x000fe20000000012 */
[----:B--2---:R-:W1:Y:S02]  /*3c10*/  F2F.F64.F32 R22, R22 ;  /* 0x0000001600167310 */ /* 0x004e640000201800 */
[----:B-1----:R-:W-:-:S08]  /*3c20*/  DADD R20, R20, -R22 ;  /* 0x0000000014147229 */ /* 0x002fd00000000816 */
[----:B------:R-:W-:-:S08]  /*3c30*/  DADD R20, R26, R20 ;  /* 0x000000001a147229 */ /* 0x000fd00000000014 */
[----:B------:R-:W-:Y:S02]  /*3c40*/  DMUL R18, R16, R20 ;  /* 0x0000001410127228 */ /* 0x000fe40000000000 */
[----:B------:R-:W-:Y:S01]  /*3c50*/  FSETP.GEU.AND P2, PT, |R21|, 6.5827683646048100446e-37, PT ;  /* 0x036000001500780b */ /* 0x000fe20003f4e200 */
[----:B------:R-:W-:Y:S01]  /*3c60*/  IMAD.MOV.U32 R57, RZ, RZ, R21 ;  /* 0x000000ffff397224 */ /* 0x000fe200078e0015 */
[----:B------:R-:W-:-:S04]  /*3c70*/  MOV R56, R20 ;  /* 0x0000001400387202 */ /* 0x000fc80000000f00 */
[----:B------:R-:W-:-:S08]  /*3c80*/  DFMA R72, -R62, R18, R20 ;  /* 0x000000123e48722b */ /* 0x000fd00000000114 */
[----:B------:R-:W-:Y:S01]  /*3c90*/  DFMA R72, R16, R72, R18 ;  /* 0x000000481048722b */ /* 0x000fe20000000012 */
[----:B------:R-:W-:-:S05]  /*3ca0*/  IMAD.U32 R17, RZ, RZ, UR26 ;  /* 0x0000001aff117e24 */ /* 0x000fca000f8e00ff */
[----:B------:R-:W-:-:S04]  /*3cb0*/  ISETP.GT.U32.AND P1, PT, R17, 0x800, PT ;  /* 0x000008001100780c */ /* 0x000fc80003f24070 */
[----:B------:R-:W-:-:S05]  /*3cc0*/  FFMA R16, RZ, R63, R73 ;  /* 0x0000003fff107223 */ /* 0x000fca0000000049 */
[----:B------:R-:W-:-:S13]  /*3cd0*/  FSETP.GT.AND P0, PT, |R16|, 1.469367938527859385e-39, PT ;  /* 0x001000001000780b */ /* 0x000fda0003f04200 */
[----:B0-----:R-:W-:Y:S05]  /*3ce0*/  @P0 BRA P2, `(.L_x_52) ;  /* 0x0000000000100947 */ /* 0x001fea0001000000 */
[----:B------:R-:W-:Y:S01]  /*3cf0*/  IMAD.MOV.U32 R18, RZ, RZ, R62 ;  /* 0x000000ffff127224 */ /* 0x000fe200078e003e */
[----:B------:R-:W-:Y:S01]  /*3d00*/  MOV R30, 0x3d30 ;  /* 0x00003d30001e7802 */ /* 0x000fe20000000f00 */
[----:B------:R-:W-:-:S07]  /*3d10*/  IMAD.MOV.U32 R19, RZ, RZ, R63 ;  /* 0x000000ffff137224 */ /* 0x000fce00078e003f */
[----:B------:R-:W-:Y:S05]  /*3d20*/  CALL.REL.NOINC `($__internal_1_$__cuda_sm20_div_rn_f64_full) ;  /* 0x0000002400d07944 */ /* 0x000fea0003c00000 */
.L_x_52:
[----:B------:R-:W-:Y:S05]  /*3d30*/  BSYNC.RECONVERGENT B1 ;  /* 0x0000000000017941 */ /* 0x000fea0003800200 */
.L_x_51:
        /* <DEDUP_REMOVED lines=8> */
.L_x_55:
        /* <DEDUP_REMOVED lines=8> */
[----:B---3--:R-:W1:Y:S01]  /*3e40*/  F2F.F64.F32 R80, R21 ;  /* 0x0000001500507310 */ /* 0x008e620000201800 */
[----:B0-----:R-:W-:-:S08]  /*3e50*/  DADD R78, R78, -R72 ;  /* 0x000000004e4e7229 */ /* 0x001fd00000000848 */
[----:B------:R-:W-:Y:S01]  /*3e60*/  DADD R78, |R78|, R76 ;  /* 0x000000004e4e7229 */ /* 0x000fe2000000024c */
[----:B------:R-:W0:Y:S01]  /*3e70*/  F2F.F64.F32 R76, R17 ;  /* 0x00000011004c7310 */ /* 0x000e220000201800 */
[----:B-1----:R-:W-:-:S07]  /*3e80*/  DADD R80, R80, -R72 ;  /* 0x0000000050507229 */ /* 0x002fce0000000848 */
[----:B------:R-:W1:Y:S01]  /*3e90*/  F2F.F64.F32 R16, R22 ;  /* 0x0000001600107310 */ /* 0x000e620000201800 */
[----:B0-----:R-:W-:-:S08]  /*3ea0*/  DADD R76, R76, -R72 ;  /* 0x000000004c4c7229 */ /* 0x001fd00000000848 */
[----:B------:R-:W-:Y:S02]  /*3eb0*/  DADD R78, R78, |R76| ;  /* 0x000000004e4e7229 */ /* 0x000fe4000000044c */
[----:B------:R-:W0:Y:S01]  /*3ec0*/  F2F.F64.F32 R76, R18 ;  /* 0x00000012004c7310 */ /* 0x000e220000201800 */
[--C-:B-1----:R-:W-:Y:S02]  /*3ed0*/  DADD R16, R16, -R72.reuse ;  /* 0x0000000010107229 */ /* 0x102fe40000000848 */
[----:B0-----:R-:W-:-:S08]  /*3ee0*/  DADD R76, R76, -R72 ;  /* 0x000000004c4c7229 */ /* 0x001fd00000000848 */
[----:B------:R-:W-:Y:S02]  /*3ef0*/  DADD R78, R78, |R76| ;  /* 0x000000004e4e7229 */ /* 0x000fe4000000044c */
[----:B------:R-:W0:Y:S02]  /*3f00*/  F2F.F64.F32 R76, R19 ;  /* 0x00000013004c7310 */ /* 0x000e240000201800 */
[----:B0-----:R-:W-:-:S08]  /*3f10*/  DADD R76, R76, -R72 ;  /* 0x000000004c4c7229 */ /* 0x001fd00000000848 */
[----:B------:R-:W-:Y:S02]  /*3f20*/  DADD R78, R78, |R76| ;  /* 0x000000004e4e7229 */ /* 0x000fe4000000044c */
[----:B------:R-:W0:Y:S08]  /*3f30*/  F2F.F64.F32 R76, R20 ;  /* 0x00000014004c7310 */ /* 0x000e300000201800 */
[----:B----4-:R-:W1:Y:S01]  /*3f40*/  F2F.F64.F32 R20, R25 ;  /* 0x0000001900147310 */ /* 0x010e620000201800 */
[----:B0-----:R-:W-:-:S08]  /*3f50*/  DADD R76, R76, -R72 ;  /* 0x000000004c4c7229 */ /* 0x001fd00000000848 */
[----:B------:R-:W-:Y:S02]  /*3f60*/  DADD R78, R78, |R76| ;  /* 0x000000004e4e7229 */ /* 0x000fe4000000044c */
[----:B------:R-:W0:Y:S01]  /*3f70*/  F2F.F64.F32 R76, R23 ;  /* 0x00000017004c7310 */ /* 0x000e220000201800 */
[----:B-1----:R-:W-:-:S05]  /*3f80*/  DADD R20, R20, -R72 ;  /* 0x0000000014147229 */ /* 0x002fca0000000848 */
[----:B------:R-:W-:Y:S02]  /*3f90*/  DADD R78, R78, |R80| ;  /* 0x000000004e4e7229 */ /* 0x000fe40000000450 */
[----:B------:R-:W1:Y:S06]  /*3fa0*/  F2F.F64.F32 R22, R27 ;  /* 0x0000001b00167310 */ /* 0x000e6c0000201800 */
[----:B------:R-:W-:Y:S02]  /*3fb0*/  DADD R16, R78, |R16| ;  /* 0x000000004e107229 */ /* 0x000fe40000000410 */
[--C-:B0-----:R-:W-:Y:S01]  /*3fc0*/  DADD R18, R76, -R72.reuse ;  /* 0x000000004c127229 */ /* 0x101fe20000000848 */
[----:B------:R-:W0:Y:S01]  /*3fd0*/  F2F.F64.F32 R76, R24 ;  /* 0x00000018004c7310 */ /* 0x000e220000201800 */
[----:B-1----:R-:W-:-:S06]  /*3fe0*/  DADD R22, R22, -R72 ;  /* 0x0000000016167229 */ /* 0x002fcc0000000848 */
[----:B------:R-:W-:Y:S02]  /*3ff0*/  DADD R16, R16, |R18| ;  /* 0x0000000010107229 */ /* 0x000fe40000000412 */
[----:B------:R-:W1:Y:S01]  /*4000*/  F2F.F64.F32 R18, R26 ;  /* 0x0000001a00127310 */ /* 0x000e620000201800 */
[----:B0-----:R-:W-:-:S08]  /*4010*/  DADD R76, R76, -R72 ;  /* 0x000000004c4c7229 */ /* 0x001fd00000000848 */
[----:B------:R-:W-:Y:S02]  /*4020*/  DADD R16, R16, |R76| ;  /* 0x0000000010107229 */ /* 0x000fe4000000044c */
[----:B-1----:R-:W-:-:S06]  /*4030*/  DADD R18, R18, -R72 ;  /* 0x0000000012127229 */ /* 0x002fcc0000000848 */
[----:B------:R-:W-:Y:S02]  /*4040*/  DADD R20, R16, |R20| ;  /* 0x0000000010147229 */ /* 0x000fe40000000414 */
[----:B-----5:R-:W0:Y:S06]  /*4050*/  F2F.F64.F32 R16, R28 ;  /* 0x0000001c00107310 */ /* 0x020e2c0000201800 */
[----:B------:R-:W-:Y:S02]  /*4060*/  DADD R18, R20, |R18| ;  /* 0x0000000014127229 */ /* 0x000fe40000000412 */
[----:B------:R-:W1:Y:S06]  /*4070*/  F2F.F64.F32 R20, R29 ;  /* 0x0000001d00147310 */ /* 0x000e6c0000201800 */
[----:B------:R-:W-:-:S02]  /*4080*/  DADD R22, R18, |R22| ;  /* 0x0000000012167229 */ /* 0x000fc40000000416 */
[--C-:B0-----:R-:W-:Y:S01]  /*4090*/  DADD R16, R16, -R72.reuse ;  /* 0x0000000010107229 */ /* 0x101fe20000000848 */
[----:B------:R-:W0:Y:S01]  /*40a0*/  F2F.F64.F32 R18, R30 ;  /* 0x0000001e00127310 */ /* 0x000e220000201800 */
[----:B-1----:R-:W-:-:S06]  /*40b0*/  DADD R20, R20, -R72 ;  /* 0x0000000014147229 */ /* 0x002fcc0000000848 */
[----:B------:R-:W-:Y:S01]  /*40c0*/  DADD R16, R22, |R16| ;  /* 0x0000000016107229 */ /* 0x000fe20000000410 */
[----:B------:R-:W1:Y:S01]  /*40d0*/  F2F.F64.F32 R22, R31 ;  /* 0x0000001f00167310 */ /* 0x000e620000201800 */
[----:B0-----:R-:W-:-:S06]  /*40e0*/  DADD R18, R18, -R72 ;  /* 0x0000000012127229 */ /* 0x001fcc0000000848 */
[----:B------:R-:W-:Y:S02]  /*40f0*/  DADD R16, R16, |R20| ;  /* 0x0000000010107229 */ /* 0x000fe40000000414 */
[----:B-1----:R-:W-:-:S06]  /*4100*/  DADD R22, R22, -R72 ;  /* 0x0000000016167229 */ /* 0x002fcc0000000848 */
[----:B------:R-:W-:-:S08]  /*4110*/  DADD R16, R16, |R18| ;  /* 0x0000000010107229 */ /* 0x000fd00000000412 */
[----:B------:R-:W-:Y:S01]  /*4120*/  DADD R76, R16, |R22| ;  /* 0x00000000104c7229 */ /* 0x000fe20000000416 */
[----:B------:R-:W-:Y:S10]  /*4130*/  BRA.U UP2, `(.L_x_55) ;  /* 0xfffffffd02207547 */ /* 0x000ff4000b83ffff */
[----:B------:R-:W-:-:S05]  /*4140*/  UMOV UR5, UR7 ;  /* 0x0000000700057c82 */ /* 0x000fca0008000000 */
.L_x_54:
        /* <DEDUP_REMOVED lines=34> */
.L_x_57:
        /* <DEDUP_REMOVED lines=20> */
.L_x_58:
        /* <DEDUP_REMOVED lines=18> */
.L_x_53:
[----:B------:R-:W-:Y:S01]  /*45d0*/  UIADD3 UR5, UPT, UPT, UR12, -0x1, URZ ;  /* 0xffffffff0c057890 */ /* 0x000fe2000fffe0ff */
[----:B------:R-:W-:Y:S01]  /*45e0*/  CS2R R76, SRZ ;  /* 0x00000000004c7805 */ /* 0x000fe2000001ff00 */
[----:B------:R-:W-:Y:S02]  /*45f0*/  ULOP3.LUT UP2, URZ, UR12, 0xf, URZ, 0xc0, !UPT ;  /* 0x0000000f0cff7892 */ /* 0x000fe4000f84c0ff */
[----:B------:R-:W-:-:S09]  /*4600*/  UISETP.GE.U32.AND UP3, UPT, UR5, 0xf, UPT ;  /* 0x0000000f0500788c */ /* 0x000fd2000bf66070 */
[----:B------:R-:W-:Y:S05]  /*4610*/  BRA.U !UP3, `(.L_x_59) ;  /* 0x000000050b687547 */ /* 0x000fea000b800000 */
[----:B------:R-:W0:Y:S01]  /*4620*/  LDC R24, c[0x0][0x390] ;  /* 0x0000e400ff187b82 */ /* 0x000e220000000800 */
[----:B------:R-:W-:Y:S01]  /*4630*/  ULOP3.LUT UR5, UR12, 0xfffffff0, URZ, 0xc0, !UPT ;  /* 0xfffffff00c057892 */ /* 0x000fe2000f8ec0ff */
[----:B------:R-:W-:-:S03]  /*4640*/  CS2R R76, SRZ ;  /* 0x00000000004c7805 */ /* 0x000fc6000001ff00 */
[----:B------:R-:W-:Y:S01]  /*4650*/  UIADD3 UR5, UPT, UPT, -UR5, URZ, URZ ;  /* 0x000000ff05057290 */ /* 0x000fe2000fffe1ff */
[----:B0-----:R-:W-:-:S11]  /*4660*/  IMAD R25, R24, UR24, RZ ;  /* 0x0000001818197c24 */ /* 0x001fd6000f8e02ff */
.L_x_60:
[----:B------:R-:W-:-:S05]  /*4670*/  IMAD.WIDE R16, R25, 0x4, R66 ;  /* 0x0000000419107825 */ /* 0x000fca00078e0242 */
[----:B------:R0:W2:Y:S01]  /*4680*/  LDG.E.CONSTANT R75, desc[UR14][R16.64] ;  /* 0x0000000e104b7981 */ /* 0x0000a2000c1e9900 */
[----:B------:R-:W-:-:S05]  /*4690*/  IMAD.WIDE R20, R24, 0x4, R16 ;  /* 0x0000000418147825 */ /* 0x000fca00078e0210 */
[----:B------:R-:W3:Y:S01]  /*46a0*/  LDG.E.CONSTANT R65, desc[UR14][R20.64] ;  /* 0x0000000e14417981 */ /* 0x000ee2000c1e9900 */
[----:B------:R-:W-:-:S05]  /*46b0*/  IMAD.WIDE R18, R24, 0x4, R20 ;  /* 0x0000000418127825 */ /* 0x000fca00078e0214 */
[----:B------:R-:W4:Y:S01]  /*46c0*/  LDG.E.CONSTANT R30, desc[UR14][R18.64] ;  /* 0x0000000e121e7981 */ /* 0x000f22000c1e9900 */
[----:B------:R-:W-:-:S05]  /*46d0*/  IMAD.WIDE R80, R24, 0x4, R18 ;  /* 0x0000000418507825 */ /* 0x000fca00078e0212 */
[----:B------:R-:W5:Y:S01]  /*46e0*/  LDG.E.CONSTANT R27, desc[UR14][R80.64] ;  /* 0x0000000e501b7981 */ /* 0x000f62000c1e9900 */
[----:B------:R-:W-:-:S05]  /*46f0*/  IMAD.WIDE R78, R24, 0x4, R80 ;  /* 0x00000004184e7825 */ /* 0x000fca00078e0250 */
[----:B------:R-:W4:Y:S01]  /*4700*/  LDG.E.CONSTANT R26, desc[UR14][R78.64] ;  /* 0x0000000e4e1a7981 */ /* 0x000f22000c1e9900 */
[----:B------:R-:W-:-:S05]  /*4710*/  IMAD.WIDE R28, R24, 0x4, R78 ;  /* 0x00000004181c7825 */ /* 0x000fca00078e024e */
[----:B------:R-:W5:Y:S01]  /*4720*/  LDG.E.CONSTANT R23, desc[UR14][R28.64] ;  /* 0x0000000e1c177981 */ /* 0x000f62000c1e9900 */
[----:B0-----:R-:W-:-:S05]  /*4730*/  IMAD.WIDE R16, R24, 0x4, R28 ;  /* 0x0000000418107825 */ /* 0x001fca00078e021c */
[----:B------:R0:W5:Y:S02]  /*4740*/  LDG.E.CONSTANT R22, desc[UR14][R16.64] ;  /* 0x0000000e10167981 */ /* 0x000164000c1e9900 */
[----:B0-----:R-:W-:-:S05]  /*4750*/  IMAD.WIDE R16, R24, 0x4, R16 ;  /* 0x0000000418107825 */ /* 0x001fca00078e0210 */
[----:B------:R0:W5:Y:S01]  /*4760*/  LDG.E.CONSTANT R80, desc[UR14][R16.64] ;  /* 0x0000000e10507981 */ /* 0x000162000c1e9900 */
[----:B--2---:R-:W1:Y:S08]  /*4770*/  F2F.F64.F32 R20, R75 ;  /* 0x0000004b00147310 */ /* 0x004e700000201800 */
[----:B---3--:R-:W2:Y:S01]  /*4780*/  F2F.F64.F32 R18, R65 ;  /* 0x0000004100127310 */ /* 0x008ea20000201800 */
[----:B-1----:R-:W-:-:S08]  /*4790*/  DADD R20, R20, -R72 ;  /* 0x0000000014147229 */ /* 0x002fd00000000848 */
[----:B------:R-:W-:Y:S01]  /*47a0*/  DADD R76, |R20|, R76 ;  /* 0x00000000144c7229 */ /* 0x000fe2000000024c */
[----:B----4-:R-:W-:Y:S01]  /*47b0*/  F2F.F64.F32 R28, R26 ;  /* 0x0000001a001c7310 */ /* 0x010fe20000201800 */
[----:B--2---:R-:W-:-:S07]  /*47c0*/  DADD R18, R18, -R72 ;  /* 0x0000000012127229 */ /* 0x004fce0000000848 */
[----:B------:R-:W1:Y:S01]  /*47d0*/  F2F.F64.F32 R20, R30 ;  /* 0x0000001e00147310 */ /* 0x000e620000201800 */
[----:B------:R-:W-:Y:S02]  /*47e0*/  DADD R18, R76, |R18| ;  /* 0x000000004c127229 */ /* 0x000fe40000000412 */
[----:B-1----:R-:W-:-:S08]  /*47f0*/  DADD R20, R20, -R72 ;  /* 0x0000000014147229 */ /* 0x002fd00000000848 */
[----:B------:R-:W-:Y:S02]  /*4800*/  DADD R18, R18, |R20| ;  /* 0x0000000012127229 */ /* 0x000fe40000000414 */
[----:B-----5:R-:W1:Y:S01]  /*4810*/  F2F.F64.F32 R20, R27 ;  /* 0x0000001b00147310 */ /* 0x020e620000201800 */
[----:B------:R-:W-:Y:S01]  /*4820*/  IMAD.WIDE R76, R24, 0x4, R16 ;  /* 0x00000004184c7825 */ /* 0x000fe200078e0210 */
[----:B------:R-:W-:-:S04]  /*4830*/  DADD R28, R28, -R72 ;  /* 0x000000001c1c7229 */ /* 0x000fc80000000848 */
[----:B------:R2:W3:Y:S01]  /*4840*/  LDG.E.CONSTANT R75, desc[UR14][R76.64] ;  /* 0x0000000e4c4b7981 */ /* 0x0004e2000c1e9900 */
[----:B-1----:R-:W-:-:S08]  /*4850*/  DADD R20, R20, -R72 ;  /* 0x0000000014147229 */ /* 0x002fd00000000848 */
[----:B------:R-:W-:Y:S02]  /*4860*/  DADD R18, R18, |R20| ;  /* 0x0000000012127229 */ /* 0x000fe40000000414 */
[----:B------:R-:W1:Y:S06]  /*4870*/  F2F.F64.F32 R20, R23 ;  /* 0x0000001700147310 */ /* 0x000e6c0000201800 */
[----:B------:R-:W-:Y:S02]  /*4880*/  DADD R18, R18, |R28| ;  /* 0x0000000012127229 */ /* 0x000fe4000000041c */
[----:B-1----:R-:W-:Y:S01]  /*4890*/  DADD R28, R20, -R72 ;  /* 0x00000000141c7229 */ /* 0x002fe20000000848 */
[----:B------:R-:W-:-:S05]  /*48a0*/  IMAD.WIDE R20, R24, 0x4, R76 ;  /* 0x0000000418147825 */ /* 0x000fca00078e024c */
[----:B------:R1:W4:Y:S01]  /*48b0*/  LDG.E.CONSTANT R30, desc[UR14][R20.64] ;  /* 0x0000000e141e7981 */ /* 0x000322000c1e9900 */
[----:B------:R-:W-:-:S05]  /*48c0*/  IMAD.WIDE R84, R24, 0x4, R20 ;  /* 0x0000000418547825 */ /* 0x000fca00078e0214 */
[----:B------:R-:W5:Y:S01]  /*48d0*/  LDG.E.CONSTANT R65, desc[UR14][R84.64] ;  /* 0x0000000e54417981 */ /* 0x000f62000c1e9900 */
[C---:B------:R-:W-:Y:S01]  /*48e0*/  IMAD.WIDE R82, R24.reuse, 0x4, R84 ;  /* 0x0000000418527825 */ /* 0x040fe200078e0254 */
[----:B------:R-:W-:Y:S01]  /*48f0*/  DADD R18, R18, |R28| ;  /* 0x0000000012127229 */ /* 0x000fe2000000041c */
[----:B0-----:R-:W0:Y:S03]  /*4900*/  F2F.F64.F32 R16, R22 ;  /* 0x0000001600107310 */ /* 0x001e260000201800 */
[----:B------:R-:W5:Y:S01]  /*4910*/  LDG.E.CONSTANT R28, desc[UR14][R82.64] ;  /* 0x0000000e521c7981 */ /* 0x000f62000c1e9900 */
[----:B--2---:R-:W-:-:S05]  /*4920*/  IMAD.WIDE R76, R24, 0x4, R82 ;  /* 0x00000004184c7825 */ /* 0x004fca00078e0252 */
[----:B------:R4:W2:Y:S01]  /*4930*/  LDG.E.CONSTANT R29, desc[UR14][R76.64] ;  /* 0x0000000e4c1d7981 */ /* 0x0008a2000c1e9900 */
[----:B------:R-:W-:-:S05]  /*4940*/  IMAD.WIDE R78, R24, 0x4, R76 ;  /* 0x00000004184e7825 */ /* 0x000fca00078e024c */
[----:B------:R-:W2:Y:S01]  /*4950*/  LDG.E.CONSTANT R27, desc[UR14][R78.64] ;  /* 0x0000000e4e1b7981 */ /* 0x000ea2000c1e9900 */
[----:B0-----:R-:W-:Y:S01]  /*4960*/  DADD R16, R16, -R72 ;  /* 0x0000000010107229 */ /* 0x001fe20000000848 */
[----:B-1----:R-:W-:-:S05]  /*4970*/  IMAD.WIDE R20, R24, 0x4, R78 ;  /* 0x0000000418147825 */ /* 0x002fca00078e024e */
[----:B------:R0:W2:Y:S02]  /*4980*/  LDG.E.CONSTANT R26, desc[UR14][R20.64] ;  /* 0x0000000e141a7981 */ /* 0x0000a4000c1e9900 */
[----:B------:R-:W-:Y:S01]  /*4990*/  DADD R18, R18, |R16| ;  /* 0x0000000012127229 */ /* 0x000fe20000000410 */
[----:B------:R-:W-:-:S06]  /*49a0*/  IMAD.WIDE R16, R24, 0x4, R20 ;  /* 0x0000000418107825 */ /* 0x000fcc00078e0214 */
[----:B------:R-:W2:Y:S01]  /*49b0*/  LDG.E.CONSTANT R16, desc[UR14][R16.64] ;  /* 0x0000000e10107981 */ /* 0x000ea2000c1e9900 */
[----:B------:R-:W1:Y:S02]  /*49c0*/  F2F.F64.F32 R22, R80 ;  /* 0x0000005000167310 */ /* 0x000e640000201800 */
[----:B-1----:R-:W-:-:S08]  /*49d0*/  DADD R22, R22, -R72 ;  /* 0x0000000016167229 */ /* 0x002fd00000000848 */
[----:B------:R-:W-:Y:S01]  /*49e0*/  DADD R18, R18, |R22| ;  /* 0x0000000012127229 */ /* 0x000fe20000000416 */
[----:B------:R-:W-:-:S04]  /*49f0*/  UIADD3 UR5, UPT, UPT, UR5, 0x10, URZ ;  /* 0x0000001005057890 */ /* 0x000fc8000fffe0ff */
[----:B------:R-:W-:Y:S01]  /*4a00*/  UISETP.NE.AND UP3, UPT, UR5, URZ, UPT ;  /* 0x000000ff0500728c */ /* 0x000fe2000bf65270 */
[----:B------:R-:W-:Y:S01]  /*4a10*/  IADD3 R31, PT, PT, R31, 0x10, RZ ;  /* 0x000000101f1f7810 */ /* 0x000fe20007ffe0ff */
[----:B------:R-:W-:Y:S01]  /*4a20*/  IMAD R25, R24, 0x10, R25 ;  /* 0x0000001018197824 */ /* 0x000fe200078e0219 */
[----:B---3--:R-:W1:Y:S02]  /*4a30*/  F2F.F64.F32 R22, R75 ;  /* 0x0000004b00167310 */ /* 0x008e640000201800 */
[----:B-1----:R-:W-:-:S08]  /*4a40*/  DADD R22, R22, -R72 ;  /* 0x0000000016167229 */ /* 0x002fd00000000848 */
[----:B------:R-:W-:Y:S01]  /*4a50*/  DADD R18, R18, |R22| ;  /* 0x0000000012127229 */ /* 0x000fe20000000416 */
[----:B----4-:R-:W1:Y:S08]  /*4a60*/  F2F.F64.F32 R76, R30 ;  /* 0x0000001e004c7310 */ /* 0x010e700000201800 */
[----:B-----5:R-:W3:Y:S01]  /*4a70*/  F2F.F64.F32 R22, R65 ;  /* 0x0000004100167310 */ /* 0x020ee20000201800 */
[----:B-1----:R-:W-:-:S07]  /*4a80*/  DADD R76, R76, -R72 ;  /* 0x000000004c4c7229 */ /* 0x002fce0000000848 */
[----:B0-----:R-:W0:Y:S01]  /*4a90*/  F2F.F64.F32 R20, R28 ;  /* 0x0000001c00147310 */ /* 0x001e220000201800 */
[----:B---3--:R-:W-:Y:S02]  /*4aa0*/  DADD R22, R22, -R72 ;  /* 0x0000000016167229 */ /* 0x008fe40000000848 */
[----:B------:R-:W-:-:S08]  /*4ab0*/  DADD R18, R18, |R76| ;  /* 0x0000000012127229 */ /* 0x000fd0000000044c */
[----:B------:R-:W-:Y:S01]  /*4ac0*/  DADD R18, R18, |R22| ;  /* 0x0000000012127229 */ /* 0x000fe20000000416 */
[----:B--2---:R-:W1:Y:S01]  /*4ad0*/  F2F.F64.F32 R22, R29 ;  /* 0x0000001d00167310 */ /* 0x004e620000201800 */
[----:B0-----:R-:W-:-:S07]  /*4ae0*/  DADD R20, R20, -R72 ;  /* 0x0000000014147229 */ /* 0x001fce0000000848 */
[----:B------:R-:W0:Y:S01]  /*4af0*/  F2F.F64.F32 R76, R27 ;  /* 0x0000001b004c7310 */ /* 0x000e220000201800 */
[----:B------:R-:W-:Y:S02]  /*4b00*/  DADD R18, R18, |R20| ;  /* 0x0000000012127229 */ /* 0x000fe40000000414 */
[----:B-1----:R-:W-:-:S05]  /*4b10*/  DADD R22, R22, -R72 ;  /* 0x0000000016167229 */ /* 0x002fca0000000848 */
[----:B------:R-:W1:Y:S03]  /*4b20*/  F2F.F64.F32 R20, R26 ;  /* 0x0000001a00147310 */ /* 0x000e660000201800 */
[----:B------:R-:W-:-:S05]  /*4b30*/  DADD R18, R18, |R22| ;  /* 0x0000000012127229 */ /* 0x000fca0000000416 */
[----:B------:R-:W2:Y:S01]  /*4b40*/  F2F.F64.F32 R16, R16 ;  /* 0x0000001000107310 */ /* 0x000ea20000201800 */
[--C-:B0-----:R-:W-:Y:S02]  /*4b50*/  DADD R76, R76, -R72.reuse ;  /* 0x000000004c4c7229 */ /* 0x101fe40000000848 */
[----:B-1----:R-:W-:-:S06]  /*4b60*/  DADD R20, R20, -R72 ;  /* 0x0000000014147229 */ /* 0x002fcc0000000848 */
[----:B------:R-:W-:Y:S02]  /*4b70*/  DADD R18, R18, |R76| ;  /* 0x0000000012127229 */ /* 0x000fe4000000044c */
[----:B--2---:R-:W-:-:S06]  /*4b80*/  DADD R76, R16, -R72 ;  /* 0x00000000104c7229 */ /* 0x004fcc0000000848 */
[----:B------:R-:W-:-:S08]  /*4b90*/  DADD R18, R18, |R20| ;  /* 0x0000000012127229 */ /* 0x000fd00000000414 */
[----:B------:R-:W-:Y:S01]  /*4ba0*/  DADD R76, R18, |R76| ;  /* 0x00000000124c7229 */ /* 0x000fe2000000044c */
[----:B------:R-:W-:Y:S10]  /*4bb0*/  BRA.U UP3, `(.L_x_60) ;  /* 0xfffffff903ac7547 */ /* 0x000ff4000b83ffff */
.L_x_59:
        /* <DEDUP_REMOVED lines=16> */
[----:B------:R0:W5:Y:S01]  /*4cc0*/  LDG.E.CONSTANT R25, desc[UR14][R20.64] ;  /* 0x0000000e14197981 */ /* 0x000162000c1e9900 */
[----:B------:R-:W-:-:S05]  /*4cd0*/  IMAD.WIDE R80, R29, 0x4, R20 ;  /* 0x000000041d507825 */ /* 0x000fca00078e0214 */
[----:B------:R-:W5:Y:S01]  /*4ce0*/  LDG.E.CONSTANT R24, desc[UR14][R80.64] ;  /* 0x0000000e50187981 */ /* 0x000f62000c1e9900 */
[----:B------:R-:W-:-:S05]  /*4cf0*/  IMAD.WIDE R78, R29, 0x4, R80 ;  /* 0x000000041d4e7825 */ /* 0x000fca00078e0250 */
[----:B------:R-:W5:Y:S01]  /*4d00*/  LDG.E.CONSTANT R23, desc[UR14][R78.64] ;  /* 0x0000000e4e177981 */ /* 0x000f62000c1e9900 */
[----:B------:R-:W-:-:S05]  /*4d10*/  IMAD.WIDE R28, R29, 0x4, R78 ;  /* 0x000000041d1c7825 */ /* 0x000fca00078e024e */
[----:B------:R-:W5:Y:S01]  /*4d20*/  LDG.E.CONSTANT R22, desc[UR14][R28.64] ;  /* 0x0000000e1c167981 */ /* 0x000f62000c1e9900 */
[----:B------:R-:W-:Y:S01]  /*4d30*/  VIADD R31, R31, 0x8 ;  /* 0x000000081f1f7836 */ /* 0x000fe20000000000 */
[----:B--2---:R-:W1:Y:S08]  /*4d40*/  F2F.F64.F32 R18, R65 ;  /* 0x0000004100127310 */ /* 0x004e700000201800 */
[----:B---3--:R-:W0:Y:S01]  /*4d50*/  F2F.F64.F32 R16, R30 ;  /* 0x0000001e00107310 */ /* 0x008e220000201800 */
[----:B-1----:R-:W-:-:S08]  /*4d60*/  DADD R18, R18, -R72 ;  /* 0x0000000012127229 */ /* 0x002fd00000000848 */
[----:B------:R-:W-:Y:S02]  /*4d70*/  DADD R76, R76, |R18| ;  /* 0x000000004c4c7229 */ /* 0x000fe40000000412 */
[----:B----4-:R-:W1:Y:S01]  /*4d80*/  F2F.F64.F32 R18, R27 ;  /* 0x0000001b00127310 */ /* 0x010e620000201800 */
[----:B0-----:R-:W-:-:S07]  /*4d90*/  DADD R20, R16, -R72 ;  /* 0x0000000010147229 */ /* 0x001fce0000000848 */
[----:B-----5:R-:W0:Y:S01]  /*4da0*/  F2F.F64.F32 R16, R26 ;  /* 0x0000001a00107310 */ /* 0x020e220000201800 */
[----:B------:R-:W-:Y:S02]  /*4db0*/  DADD R20, R76, |R20| ;  /* 0x000000004c147229 */ /* 0x000fe40000000414 */
[----:B-1----:R-:W-:-:S05]  /*4dc0*/  DADD R18, R18, -R72 ;  /* 0x0000000012127229 */ /* 0x002fca0000000848 */
[----:B------:R-:W1:Y:S03]  /*4dd0*/  F2F.F64.F32 R76, R25 ;  /* 0x00000019004c7310 */ /* 0x000e660000201800 */
[----:B------:R-:W-:-:S05]  /*4de0*/  DADD R18, R20, |R18| ;  /* 0x0000000014127229 */ /* 0x000fca0000000412 */
[----:B------:R-:W2:Y:S01]  /*4df0*/  F2F.F64.F32 R26, R22 ;  /* 0x00000016001a7310 */ /* 0x000ea20000201800 */
[--C-:B0-----:R-:W-:Y:S02]  /*4e00*/  DADD R16, R16, -R72.reuse ;  /* 0x0000000010107229 */ /* 0x101fe40000000848 */
[----:B-1----:R-:W-:-:S05]  /*4e10*/  DADD R76, R76, -R72 ;  /* 0x000000004c4c7229 */ /* 0x002fca0000000848 */
[----:B------:R-:W0:Y:S01]  /*4e20*/  F2F.F64.F32 R20, R24 ;  /* 0x0000001800147310 */ /* 0x000e220000201800 */
[----:B------:R-:W-:Y:S02]  /*4e30*/  DADD R16, R18, |R16| ;  /* 0x0000000012107229 */ /* 0x000fe40000000410 */
[----:B--2---:R-:W-:-:S05]  /*4e40*/  DADD R26, R26, -R72 ;  /* 0x000000001a1a7229 */ /* 0x004fca0000000848 */
[----:B------:R-:W1:Y:S01]  /*4e50*/  F2F.F64.F32 R18, R23 ;  /* 0x0000001700127310 */ /* 0x000e620000201800 */
[----:B------:R-:W-:Y:S02]  /*4e60*/  DADD R16, R16, |R76| ;  /* 0x0000000010107229 */ /* 0x000fe4000000044c */
[----:B0-----:R-:W-:-:S08]  /*4e70*/  DADD R20, R20, -R72 ;  /* 0x0000000014147229 */ /* 0x001fd00000000848 */
[----:B------:R-:W-:Y:S02]  /*4e80*/  DADD R16, R16, |R20| ;  /* 0x0000000010107229 */ /* 0x000fe40000000414 */
[----:B-1----:R-:W-:-:S08]  /*4e90*/  DADD R18, R18, -R72 ;  /* 0x0000000012127229 */ /* 0x002fd00000000848 */
[----:B------:R-:W-:-:S08]  /*4ea0*/  DADD R16, R16, |R18| ;  /* 0x0000000010107229 */ /* 0x000fd00000000412 */
[----:B------:R-:W-:-:S11]  /*4eb0*/  DADD R76, R16, |R26| ;  /* 0x00000000104c7229 */ /* 0x000fd6000000041a */
.L_x_61:
        /* <DEDUP_REMOVED lines=16> */
[----:B------:R-:W-:Y:S01]  /*4fc0*/  VIADD R31, R31, 0x4 ;  /* 0x000000041f1f7836 */ /* 0x000fe20000000000 */
        /* <DEDUP_REMOVED lines=12> */
.L_x_62:
        /* <DEDUP_REMOVED lines=22> */
.L_x_56:
        /* <DEDUP_REMOVED lines=23> */
.L_x_64:
[----:B------:R-:W-:Y:S05]  /*5360*/  BSYNC.RECONVERGENT B1 ;  /* 0x0000000000017941 */ /* 0x000fea0003800200 */
.L_x_63:
[----:B------:R-:W0:Y:S01]  /*5370*/  LDCU UR5, c[0x0][0x398] ;  /* 0x00007300ff0577ac */ /* 0x000e220008000800 */
[----:B------:R2:W3:Y:S01]  /*5380*/  F2F.F32.F64 R72, R16 ;  /* 0x0000001000487310 */ /* 0x0004e20000301000 */
[----:B------:R-:W-:Y:S01]  /*5390*/  IMAD.MOV.U32 R28, RZ, RZ, R64 ;  /* 0x000000ffff1c7224 */ /* 0x000fe200078e0040 */
[----:B0-----:R-:W-:-:S04]  /*53a0*/  ISETP.NE.AND P0, PT, R37, UR5, PT ;  /* 0x0000000525007c0c */ /* 0x001fc8000bf05270 */
[----:B--23--:R-:W-:-:S09]  /*53b0*/  SEL R37, R37, RZ, P0 ;  /* 0x000000ff25257207 */ /* 0x00cfd20000000000 */
.L_x_13:
[----:B--2---:R-:W-:Y:S05]  /*53c0*/  BSYNC.RECONVERGENT B0 ;  /* 0x0000000000007941 */ /* 0x004fea0003800200 */
.L_x_9:
[C---:B------:R-:W-:Y:S01]  /*53d0*/  FADD R16, R34.reuse, -R7 ;  /* 0x8000000722107221 */ /* 0x040fe20000000000 */
[----:B------:R-:W-:Y:S01]  /*53e0*/  FSETP.NE.AND P0, PT, |R7|, +INF , PT ;  /* 0x7f8000000700780b */ /* 0x000fe20003f05200 */
[----:B------:R-:W-:Y:S01]  /*53f0*/  BSSY.RECONVERGENT B0, `(.L_x_65) ;  /* 0x00000b5000007945 */ /* 0x000fe20003800200 */
[----:B------:R-:W-:Y:S02]  /*5400*/  FSETP.NE.AND P1, PT, |R34|, +INF , PT ;  /* 0x7f8000002200780b */ /* 0x000fe40003f25200 */
[----:B------:R-:W-:Y:S02]  /*5410*/  FSEL R16, R16, +QNAN , P0 ;  /* 0x7fc0000010107808 */ /* 0x000fe40000000000 */
[----:B------:R-:W-:Y:S02]  /*5420*/  ISETP.NE.AND P0, PT, RZ, UR11, PT ;  /* 0x0000000bff007c0c */ /* 0x000fe4000bf05270 */
[----:B------:R-:W-:Y:S02]  /*5430*/  FSEL R16, R16, +QNAN , P1 ;  /* 0x7fc0000010107808 */ /* 0x000fe40000800000 */
[----:B------:R-:W-:-:S02]  /*5440*/  MOV R7, 0x7fc00000 ;  /* 0x7fc0000000077802 */ /* 0x000fc40000000f00 */
[----:B------:R-:W-:Y:S02]  /*5450*/  FSEL R16, R16, +QNAN , P0 ;  /* 0x7fc0000010107808 */ /* 0x000fe40000000000 */
[----:B-1--4-:R-:W-:Y:S02]  /*5460*/  FSETP.NE.AND P0, PT, |R72|, +INF , PT ;  /* 0x7f8000004800780b */ /* 0x012fe40003f05200 */
[C---:B------:R-:W-:Y:S02]  /*5470*/  FSETP.GT.AND P1, PT, R16.reuse, RZ, PT ;  /* 0x000000ff1000720b */ /* 0x040fe40003f24000 */
[C---:B------:R-:W-:Y:S02]  /*5480*/  FSETP.GEU.AND P2, PT, R16.reuse, RZ, PT ;  /* 0x000000ff1000720b */ /* 0x040fe40003f4e000 */
[----:B------:R-:W-:Y:S02]  /*5490*/  FSETP.EQU.OR P0, PT, |R16|, +INF , !P0 ;  /* 0x7f8000001000780b */ /* 0x000fe4000470a600 */
[----:B------:R-:W-:-:S02]  /*54a0*/  FSEL R16, R72, RZ, P1 ;  /* 0x000000ff48107208 */ /* 0x000fc40000800000 */
[----:B------:R-:W-:Y:S02]  /*54b0*/  FSEL R20, R72, RZ, !P2 ;  /* 0x000000ff48147208 */ /* 0x000fe40005000000 */
[----:B------:R-:W-:Y:S02]  /*54c0*/  FSEL R25, R16, +QNAN , !P0 ;  /* 0x7fc0000010197808 */ /* 0x000fe40004000000 */
[----:B------:R-:W-:Y:S01]  /*54d0*/  FSEL R20, R20, +QNAN , !P0 ;  /* 0x7fc0000014147808 */ /* 0x000fe20004000000 */
[----:B------:R-:W-:Y:S06]  /*54e0*/  BRA.U !UP0, `(.L_x_66) ;  /* 0x0000000508447547 */ /* 0x000fec000b800000 */
[----:B------:R-:W-:Y:S01]  /*54f0*/  FSETP.NE.AND P0, PT, |R25|, +INF , PT ;  /* 0x7f8000001900780b */ /* 0x000fe20003f05200 */
[----:B------:R-:W-:Y:S01]  /*5500*/  BSSY.RECONVERGENT B1, `(.L_x_67) ;  /* 0x0000025000017945 */ /* 0x000fe20003800200 */
[----:B------:R-:W-:Y:S01]  /*5510*/  IMAD.MOV.U32 R21, RZ, RZ, 0x7fc00000 ;  /* 0x7fc00000ff157424 */ /* 0x000fe200078e00ff */
[----:B------:R-:W-:Y:S01]  /*5520*/  CS2R R48, SRZ ;  /* 0x0000000000307805 */ /* 0x000fe2000001ff00 */
[----:B------:R-:W-:Y:S02]  /*5530*/  IMAD.MOV.U32 R11, RZ, RZ, RZ ;  /* 0x000000ffff0b7224 */ /* 0x000fe400078e00ff */
[----:B------:R-:W-:-:S07]  /*5540*/  IMAD.MOV.U32 R13, RZ, RZ, RZ ;  /* 0x000000ffff0d7224 */ /* 0x000fce00078e00ff */
[----:B------:R-:W-:Y:S05]  /*5550*/  @!P0 BRA `(.L_x_68) ;  /* 0x00000000007c8947 */ /* 0x000fea0003800000 */
[----:B------:R-:W1:Y:S02]  /*5560*/  LDC R11, c[0x0][0x39c] ;  /* 0x0000e700ff0b7b82 */ /* 0x000e640000000800 */
[----:B-1----:R-:W-:-:S13]  /*5570*/  ISETP.GE.AND P0, PT, R2, R11, PT ;  /* 0x0000000b0200720c */ /* 0x002fda0003f06270 */
[----:B------:R-:W-:Y:S05]  /*5580*/  @P0 BRA `(.L_x_69) ;  /* 0x00000000003c0947 */ /* 0x000fea0003800000 */
[----:B------:R-:W-:Y:S01]  /*5590*/  LEA R12, R4, UR13, 0x2 ;  /* 0x0000000d040c7c11 */ /* 0x000fe2000f8e10ff */
[----:B------:R-:W-:Y:S01]  /*55a0*/  VIADD R13, R2, 0x1 ;  /* 0x00000001020d7836 */ /* 0x000fe20000000000 */
[----:B------:R-:W1:Y:S01]  /*55b0*/  F2F.F64.F32 R48, R25 ;  /* 0x0000001900307310 */ /* 0x000e620000201800 */
[----:B------:R-:W-:Y:S02]  /*55c0*/  IADD3 R4, PT, PT, R4, 0x1, RZ ;  /* 0x0000000104047810 */ /* 0x000fe40007ffe0ff */
[----:B------:R4:W-:Y:S01]  /*55d0*/  STL [R12], R25 ;  /* 0x000000190c007387 */ /* 0x0009e20000100800 */
[-C--:B------:R-:W-:Y:S02]  /*55e0*/  ISETP.NE.AND P1, PT, R13, R11.reuse, PT ;  /* 0x0000000b0d00720c */ /* 0x080fe40003f25270 */
[----:B------:R-:W-:-:S04]  /*55f0*/  ISETP.NE.AND P0, PT, R4, R11, PT ;  /* 0x0000000b0400720c */ /* 0x000fc80003f05270 */
[----:B------:R-:W-:Y:S01]  /*5600*/  SEL R11, R4, RZ, P0 ;  /* 0x000000ff040b7207 */ /* 0x000fe20000000000 */
[----:B-1----:R-:W-:-:S06]  /*5610*/  DADD R48, R40, R48 ;  /* 0x0000000028307229 */ /* 0x002fcc0000000030 */
[----:B----4-:R-:W-:Y:S05]  /*5620*/  @P1 BRA `(.L_x_68) ;  /* 0x0000000000481947 */ /* 0x010fea0003800000 */
[----:B------:R-:W1:Y:S01]  /*5630*/  LDCU UR5, c[0x0][0x39c] ;  /* 0x00007380ff0577ac */ /* 0x000e620008000800 */
[----:B0-----:R-:W-:-:S06]  /*5640*/  DMUL R16, R48, R70 ;  /* 0x0000004630107228 */ /* 0x001fcc0000000000 */
[----:B------:R0:W4:Y:S01]  /*5650*/  F2F.F32.F64 R21, R16 ;  /* 0x0000001000157310 */ /* 0x0001220000301000 */
[----:B-1----:R-:W-:Y:S01]  /*5660*/  IMAD.U32 R13, RZ, RZ, UR5 ;  /* 0x00000005ff0d7e24 */ /* 0x002fe2000f8e00ff */
[----:B0-----:R-:W-:Y:S06]  /*5670*/  BRA `(.L_x_68) ;  /* 0x0000000000347947 */ /* 0x001fec0003800000 */
.L_x_69:
[----:B------:R-:W-:-:S05]  /*5680*/  LEA R18, R4, UR13, 0x2 ;  /* 0x0000000d04127c11 */ /* 0x000fca000f8e10ff */
[----:B------:R-:W0:Y:S01]  /*5690*/  LDL R14, [R18] ;  /* 0x00000000120e7983 */ /* 0x000e220000100800 */
[----:B------:R-:W-:Y:S01]  /*56a0*/  F2F.F64.F32 R12, R25 ;  /* 0x00000019000c7310 */ /* 0x000fe20000201800 */
[----:B------:R-:W-:Y:S02]  /*56b0*/  VIADD R4, R4, 0x1 ;  /* 0x0000000104047836 */ /* 0x000fe40000000000 */
[----:B------:R1:W-:Y:S03]  /*56c0*/  STL [R18], R25 ;  /* 0x0000001912007387 */ /* 0x0003e60000100800 */
[----:B------:R-:W-:-:S04]  /*56d0*/  ISETP.NE.AND P0, PT, R4, R11, PT ;  /* 0x0000000b0400720c */ /* 0x000fc80003f05270 */
[----:B------:R-:W-:Y:S01]  /*56e0*/  SEL R11, R4, RZ, P0 ;  /* 0x000000ff040b7207 */ /* 0x000fe20000000000 */
[----:B0-----:R-:W0:Y:S02]  /*56f0*/  F2F.F64.F32 R16, R14 ;  /* 0x0000000e00107310 */ /* 0x001e240000201800 */
[----:B0-----:R-:W-:-:S08]  /*5700*/  DADD R12, R12, -R16 ;  /* 0x000000000c0c7229 */ /* 0x001fd00000000810 */
[----:B------:R-:W-:Y:S01]  /*5710*/  DADD R48, R40, R12 ;  /* 0x0000000028307229 */ /* 0x000fe2000000000c */
[----:B------:R-:W-:-:S07]  /*5720*/  MOV R13, R2 ;  /* 0x00000002000d7202 */ /* 0x000fce0000000f00 */
[----:B------:R-:W-:-:S06]  /*5730*/  DMUL R16, R48, R70 ;  /* 0x0000004630107228 */ /* 0x000fcc0000000000 */
[----:B------:R1:W4:Y:S05]  /*5740*/  F2F.F32.F64 R21, R16 ;  /* 0x0000001000157310 */ /* 0x00032a0000301000 */
.L_x_68:
[----:B--2---:R-:W-:Y:S05]  /*5750*/  BSYNC.RECONVERGENT B1 ;  /* 0x0000000000017941 */ /* 0x004fea0003800200 */
.L_x_67:
[----:B------:R-:W-:Y:S01]  /*5760*/  FSETP.NE.AND P0, PT, |R20|, +INF , PT ;  /* 0x7f8000001400780b */ /* 0x000fe20003f05200 */
[----:B------:R-:W-:Y:S02]  /*5770*/  HFMA2 R14, -RZ, RZ, 0, 0 ;  /* 0x00000000ff0e7431 */ /* 0x000fe400000001ff */
[----:B------:R-:W-:Y:S01]  /*5780*/  IMAD.MOV.U32 R22, RZ, RZ, 0x7fc00000 ;  /* 0x7fc00000ff167424 */ /* 0x000fe200078e00ff */
[----:B------:R-:W-:Y:S01]  /*5790*/  CS2R R50, SRZ ;  /* 0x0000000000327805 */ /* 0x000fe2000001ff00 */
[----:B------:R-:W-:-:S08]  /*57a0*/  IMAD.MOV.U32 R12, RZ, RZ, RZ ;  /* 0x000000ffff0c7224 */ /* 0x000fd000078e00ff */
[----:B------:R-:W-:Y:S05]  /*57b0*/  @!P0 BRA `(.L_x_70) ;  /* 0x0000000400e08947 */ /* 0x000fea0003800000 */
[----:B------:R-:W2:Y:S02]  /*57c0*/  LDC R19, c[0x0][0x39c] ;  /* 0x0000e700ff137b82 */ /* 0x000ea40000000800 */
[----:B--2---:R-:W-:-:S13]  /*57d0*/  ISETP.GE.AND P0, PT, R0, R19, PT ;  /* 0x000000130000720c */ /* 0x004fda0003f06270 */
[----:B------:R-:W-:Y:S05]  /*57e0*/  @P0 BRA `(.L_x_71) ;  /* 0x00000000004c0947 */ /* 0x000fea0003800000 */
[C---:B01----:R-:W-:Y:S01]  /*57f0*/  LEA R17, R3.reuse, UR22, 0x2 ;  /* 0x0000001603117c11 */ /* 0x043fe2000f8e10ff */
[----:B------:R-:W-:Y:S01]  /*5800*/  VIADD R14, R0, 0x1 ;  /* 0x00000001000e7836 */ /* 0x000fe20000000000 */
[----:B------:R-:W0:Y:S01]  /*5810*/  F2F.F64.F32 R50, R20 ;  /* 0x0000001400327310 */ /* 0x000e220000201800 */
[----:B------:R-:W-:Y:S02]  /*5820*/  VIADD R3, R3, 0x1 ;  /* 0x0000000103037836 */ /* 0x000fe40000000000 */
[----:B------:R2:W-:Y:S01]  /*5830*/  STL [R17], R20 ;  /* 0x0000001411007387 */ /* 0x0005e20000100800 */
[-C--:B------:R-:W-:Y:S02]  /*5840*/  ISETP.NE.AND P1, PT, R14, R19.reuse, PT ;  /* 0x000000130e00720c */ /* 0x080fe40003f25270 */
[----:B------:R-:W-:-:S04]  /*5850*/  ISETP.NE.AND P0, PT, R3, R19, PT ;  /* 0x000000130300720c */ /* 0x000fc80003f05270 */
[----:B------:R-:W-:Y:S01]  /*5860*/  SEL R12, R3, RZ, P0 ;  /* 0x000000ff030c7207 */ /* 0x000fe20000000000 */
[----:B0-----:R-:W-:-:S06]  /*5870*/  DADD R50, R38, R50 ;  /* 0x0000000026327229 */ /* 0x001fcc0000000032 */
[----:B--2---:R-:W-:Y:S05]  /*5880*/  @P1 BRA `(.L_x_70) ;  /* 0x0000000400ac1947 */ /* 0x004fea0003800000 */
[----:B------:R-:W0:Y:S01]  /*5890*/  LDCU UR5, c[0x0][0x39c] ;  /* 0x00007380ff0577ac */ /* 0x000e220008000800 */
[----:B------:R-:W-:Y:S01]  /*58a0*/  DMUL R2, R50, R70 ;  /* 0x0000004632027228 */ /* 0x000fe20000000000 */
[----:B------:R-:W-:Y:S01]  /*58b0*/  PRMT R74, R6, 0x7610, R74 ;  /* 0x00007610064a7816 */ /* 0x000fe2000000004a */
[----:B------:R-:W-:Y:S01]  /*58c0*/  IMAD.MOV.U32 R47, RZ, RZ, R43 ;  /* 0x000000ffff2f7224 */ /* 0x000fe200078e002b */
[----:B------:R-:W-:Y:S01]  /*58d0*/  MOV R46, R42 ;  /* 0x0000002a002e7202 */ /* 0x000fe20000000f00 */
[----:B------:R-:W-:Y:S02]  /*58e0*/  IMAD.MOV.U32 R10, RZ, RZ, R5 ;  /* 0x000000ffff0a7224 */ /* 0x000fe400078e0005 */
[----:B------:R2:W1:Y:S01]  /*58f0*/  F2F.F32.F64 R22, R2 ;  /* 0x0000000200167310 */ /* 0x0004620000301000 */
[----:B0-----:R-:W-:Y:S01]  /*5900*/  MOV R14, UR5 ;  /* 0x00000005000e7c02 */ /* 0x001fe20008000f00 */
[----:B--2---:R-:W-:Y:S06]  /*5910*/  BRA `(.L_x_70) ;  /* 0x0000000400887947 */ /* 0x004fec0003800000 */
.L_x_71:
[----:B------:R-:W-:-:S05]  /*5920*/  LEA R23, R3, UR22, 0x2 ;  /* 0x0000001603177c11 */ /* 0x000fca000f8e10ff */
[----:B------:R-:W2:Y:S01]  /*5930*/  LDL R2, [R23] ;  /* 0x0000000017027983 */ /* 0x000ea20000100800 */
[----:B01----:R-:W-:Y:S01]  /*5940*/  F2F.F64.F32 R16, R20 ;  /* 0x0000001400107310 */ /* 0x003fe20000201800 */
[----:B------:R-:W-:Y:S02]  /*5950*/  VIADD R12, R3, 0x1 ;  /* 0x00000001030c7836 */ /* 0x000fe40000000000 */
[----:B------:R0:W-:Y:S01]  /*5960*/  STL [R23], R20 ;  /* 0x0000001417007387 */ /* 0x0001e20000100800 */
[----:B------:R-:W-:Y:S02]  /*5970*/  IMAD.MOV.U32 R14, RZ, RZ, R0 ;  /* 0x000000ffff0e7224 */ /* 0x000fe400078e0000 */
[----:B------:R-:W-:-:S04]  /*5980*/  ISETP.NE.AND P0, PT, R12, R19, PT ;  /* 0x000000130c00720c */ /* 0x000fc80003f05270 */
[----:B------:R-:W-:Y:S01]  /*5990*/  SEL R12, R12, RZ, P0 ;  /* 0x000000ff0c0c7207 */ /* 0x000fe20000000000 */
[----:B--2---:R-:W1:Y:S02]  /*59a0*/  F2F.F64.F32 R4, R2 ;  /* 0x0000000200047310 */ /* 0x004e640000201800 */
[----:B-1----:R-:W-:-:S08]  /*59b0*/  DADD R4, R16, -R4 ;  /* 0x0000000010047229 */ /* 0x002fd00000000804 */
[----:B------:R-:W-:-:S08]  /*59c0*/  DADD R50, R38, R4 ;  /* 0x0000000026327229 */ /* 0x000fd00000000004 */
[----:B------:R-:W-:-:S06]  /*59d0*/  DMUL R4, R50, R70 ;  /* 0x0000004632047228 */ /* 0x000fcc0000000000 */
[----:B------:R0:W2:Y:S01]  /*59e0*/  F2F.F32.F64 R22, R4 ;  /* 0x0000000400167310 */ /* 0x0000a20000301000 */
[----:B------:R-:W-:Y:S05]  /*59f0*/  BRA `(.L_x_70) ;  /* 0x0000000400507947 */ /* 0x000fea0003800000 */
.L_x_66:
[----:B------:R-:W-:Y:S01]  /*5a00*/  FSETP.NE.AND P0, PT, |R25|, +INF , PT ;  /* 0x7f8000001900780b */ /* 0x000fe20003f05200 */
[----:B------:R-:W-:Y:S01]  /*5a10*/  BSSY.RECONVERGENT B1, `(.L_x_72) ;  /* 0x000001e000017945 */ /* 0x000fe20003800200 */
[----:B0-----:R-:W-:Y:S01]  /*5a20*/  DADD R16, -R68, 1 ;  /* 0x3ff0000044107429 */ /* 0x001fe20000000100 */
[----:B------:R-:W-:Y:S01]  /*5a30*/  PRMT R24, RZ, 0x7610, R24 ;  /* 0x00007610ff187816 */ /* 0x000fe20000000018 */
[----:B------:R-:W-:Y:S01]  /*5a40*/  IMAD.MOV.U32 R21, RZ, RZ, 0x7fc00000 ;  /* 0x7fc00000ff157424 */ /* 0x000fe200078e00ff */
[----:B------:R-:W-:Y:S02]  /*5a50*/  MOV R23, RZ ;  /* 0x000000ff00177202 */ /* 0x000fe40000000f00 */
[----:B------:R-:W-:-:S06]  /*5a60*/  CS2R R18, SRZ ;  /* 0x0000000000127805 */ /* 0x000fcc000001ff00 */
[----:B------:R-:W-:Y:S05]  /*5a70*/  @!P0 BRA `(.L_x_73) ;  /* 0x00000000005c8947 */ /* 0x000fea0003800000 */
[----:B------:R-:W-:-:S13]  /*5a80*/  LOP3.LUT P0, RZ, R8, 0xff, RZ, 0xc0, !PT ;  /* 0x000000ff08ff7812 */ /* 0x000fda000780c0ff */
[----:B------:R-:W-:Y:S05]  /*5a90*/  @P0 BRA `(.L_x_74) ;  /* 0x0000000000340947 */ /* 0x000fea0003800000 */
[----:B------:R-:W0:Y:S01]  /*5aa0*/  LDCU UR5, c[0x0][0x39c] ;  /* 0x00007380ff0577ac */ /* 0x000e220008000800 */
[----:B------:R-:W-:Y:S01]  /*5ab0*/  VIADD R23, R9, 0x1 ;  /* 0x0000000109177836 */ /* 0x000fe20000000000 */
[----:B------:R-:W1:Y:S01]  /*5ac0*/  F2F.F64.F32 R18, R25 ;  /* 0x0000001900127310 */ /* 0x000e620000201800 */
[----:B------:R-:W-:Y:S01]  /*5ad0*/  MOV R21, 0x7fc00000 ;  /* 0x7fc0000000157802 */ /* 0x000fe20000000f00 */
[----:B-1----:R-:W-:Y:S02]  /*5ae0*/  DADD R18, R44, R18 ;  /* 0x000000002c127229 */ /* 0x002fe40000000012 */
[----:B0-----:R-:W-:-:S13]  /*5af0*/  ISETP.NE.AND P0, PT, R23, UR5, PT ;  /* 0x0000000517007c0c */ /* 0x001fda000bf05270 */
[----:B------:R-:W-:Y:S05]  /*5b00*/  @P0 BRA `(.L_x_73) ;  /* 0x0000000000380947 */ /* 0x000fea0003800000 */
[----:B------:R-:W0:Y:S01]  /*5b10*/  LDCU UR5, c[0x0][0x39c] ;  /* 0x00007380ff0577ac */ /* 0x000e220008000800 */
[----:B------:R-:W-:Y:S01]  /*5b20*/  DMUL R52, R18, R70 ;  /* 0x0000004612347228 */ /* 0x000fe20000000000 */
[----:B------:R-:W-:-:S05]  /*5b30*/  IMAD.MOV.U32 R24, RZ, RZ, 0x1 ;  /* 0x00000001ff187424 */ /* 0x000fca00078e00ff */
[----:B------:R4:W1:Y:S01]  /*5b40*/  F2F.F32.F64 R21, R52 ;  /* 0x0000003400157310 */ /* 0x0008620000301000 */
[----:B0-----:R-:W-:Y:S01]  /*5b50*/  IMAD.U32 R23, RZ, RZ, UR5 ;  /* 0x00000005ff177e24 */ /* 0x001fe2000f8e00ff */
[----:B----4-:R-:W-:Y:S06]  /*5b60*/  BRA `(.L_x_73) ;  /* 0x0000000000207947 */ /* 0x010fec0003800000 */
.L_x_74:
[----:B------:R-:W0:Y:S01]  /*5b70*/  F2F.F64.F32 R18, R25 ;  /* 0x0000001900127310 */ /* 0x000e220000201800 */
[----:B------:R-:W-:Y:S02]  /*5b80*/  MOV R24, 0x1 ;  /* 0x0000000100187802 */ /* 0x000fe40000000f00 */
[----:B------:R-:W-:Y:S01]  /*5b90*/  MOV R23, R9 ;  /* 0x0000000900177202 */ /* 0x000fe20000000f00 */
[----:B0-----:R-:W-:-:S08]  /*5ba0*/  DMUL R18, R18, R68 ;  /* 0x0000004412127228 */ /* 0x001fd00000000000 */
[----:B------:R-:W-:Y:S01]  /*5bb0*/  DFMA R52, R52, R16, R18 ;  /* 0x000000103434722b */ /* 0x000fe20000000012 */
[----:B------:R-:W-:Y:S02]  /*5bc0*/  IMAD.MOV.U32 R18, RZ, RZ, R44 ;  /* 0x000000ffff127224 */ /* 0x000fe400078e002c */
[----:B------:R-:W-:-:S03]  /*5bd0*/  IMAD.MOV.U32 R19, RZ, RZ, R45 ;  /* 0x000000ffff137224 */ /* 0x000fc600078e002d */
[----:B------:R0:W1:Y:S05]  /*5be0*/  F2F.F32.F64 R21, R52 ;  /* 0x0000003400157310 */ /* 0x00006a0000301000 */
.L_x_73:
[----:B--2---:R-:W-:Y:S05]  /*5bf0*/  BSYNC.RECONVERGENT B1 ;  /* 0x0000000000017941 */ /* 0x004fea0003800200 */
.L_x_72:
[----:B------:R-:W-:Y:S01]  /*5c00*/  FSETP.NE.AND P0, PT, |R20|, +INF , PT ;  /* 0x7f8000001400780b */ /* 0x000fe20003f05200 */
[----:B------:R-:W-:Y:S01]  /*5c10*/  IMAD.MOV.U32 R22, RZ, RZ, 0x7fc00000 ;  /* 0x7fc00000ff167424 */ /* 0x000fe200078e00ff */
[----:B------:R-:W-:Y:S01]  /*5c20*/  PRMT R74, RZ, 0x7610, R74 ;  /* 0x00007610ff4a7816 */ /* 0x000fe2000000004a */
[----:B------:R-:W-:Y:S01]  /*5c30*/  IMAD.MOV.U32 R10, RZ, RZ, RZ ;  /* 0x000000ffff0a7224 */ /* 0x000fe200078e00ff */
[----:B------:R-:W-:Y:S02]  /*5c40*/  PRMT R8, R24, 0x7610, R8 ;  /* 0x0000761018087816 */ /* 0x000fe40000000008 */
[----:B------:R-:W-:Y:S02]  /*5c50*/  CS2R R46, SRZ ;  /* 0x00000000002e7805 */ /* 0x000fe4000001ff00 */
[----:B------:R-:W-:Y:S01]  /*5c60*/  MOV R9, R23 ;  /* 0x0000001700097202 */ /* 0x000fe20000000f00 */
[----:B------:R-:W-:Y:S02]  /*5c70*/  IMAD.MOV.U32 R44, RZ, RZ, R18 ;  /* 0x000000ffff2c7224 */ /* 0x000fe400078e0012 */
[----:B------:R-:W-:-:S02]  /*5c80*/  IMAD.MOV.U32 R45, RZ, RZ, R19 ;  /* 0x000000ffff2d7224 */ /* 0x000fc400078e0013 */
[----:B------:R-:W-:Y:S05]  /*5c90*/  @!P0 BRA `(.L_x_70) ;  /* 0x0000000000a88947 */ /* 0x000fea0003800000 */
[----:B------:R-:W-:-:S13]  /*5ca0*/  LOP3.LUT P0, RZ, R6, 0xff, RZ, 0xc0, !PT ;  /* 0x000000ff06ff7812 */ /* 0x000fda000780c0ff */
[----:B------:R-:W-:Y:S05]  /*5cb0*/  @P0 BRA `(.L_x_75) ;  /* 0x0000000000700947 */ /* 0x000fea0003800000 */
[----:B------:R-:W2:Y:S01]  /*5cc0*/  LDCU UR5, c[0x0][0x39c] ;  /* 0x00007380ff0577ac */ /* 0x000ea20008000800 */
[----:B------:R-:W-:Y:S01]  /*5cd0*/  IADD3 R10, PT, PT, R5, 0x1, RZ ;  /* 0x00000001050a7810 */ /* 0x000fe20007ffe0ff */
[----:B------:R-:W4:Y:S01]  /*5ce0*/  F2F.F64.F32 R46, R20 ;  /* 0x00000014002e7310 */ /* 0x000f220000201800 */
[----:B------:R-:W-:Y:S01]  /*5cf0*/  PRMT R8, R24, 0x7610, R8 ;  /* 0x0000761018087816 */ /* 0x000fe20000000008 */
[----:B------:R-:W-:Y:S01]  /*5d00*/  IMAD.MOV.U32 R9, RZ, RZ, R23 ;  /* 0x000000ffff097224 */ /* 0x000fe200078e0017 */
[----:B------:R-:W-:Y:S01]  /*5d10*/  MOV R45, R19 ;  /* 0x00000013002d7202 */ /* 0x000fe20000000f00 */
[----:B------:R-:W-:Y:S01]  /*5d20*/  IMAD.MOV.U32 R44, RZ, RZ, R18 ;  /* 0x000000ffff2c7224 */ /* 0x000fe200078e0012 */
[----:B----4-:R-:W-:Y:S01]  /*5d30*/  DADD R46, R42, R46 ;  /* 0x000000002a2e7229 */ /* 0x010fe2000000002e */
[----:B--2---:R-:W-:-:S13]  /*5d40*/  ISETP.NE.AND P0, PT, R10, UR5, PT ;  /* 0x000000050a007c0c */ /* 0x004fda000bf05270 */
[----:B------:R-:W-:Y:S05]  /*5d50*/  @P0 BRA `(.L_x_70) ;  /* 0x0000000000780947 */ /* 0x000fea0003800000 */
[----:B------:R-:W2:Y:S01]  /*5d60*/  LDCU UR5, c[0x0][0x39c] ;  /* 0x00007380ff0577ac */ /* 0x000ea20008000800 */
[----:B------:R-:W-:Y:S01]  /*5d70*/  DMUL R54, R46, R70 ;  /* 0x000000462e367228 */ /* 0x000fe20000000000 */
[----:B------:R-:W-:Y:S01]  /*5d80*/  IMAD.MOV.U32 R74, RZ, RZ, 0x1 ;  /* 0x00000001ff4a7424 */ /* 0x000fe200078e00ff */
[----:B------:R-:W-:Y:S01]  /*5d90*/  MOV R45, R19 ;  /* 0x00000013002d7202 */ /* 0x000fe20000000f00 */
[----:B------:R-:W-:Y:S01]  /*5da0*/  IMAD.MOV.U32 R44, RZ, RZ, R18 ;  /* 0x000000ffff2c7224 */ /* 0x000fe200078e0012 */
[----:B------:R-:W-:Y:S01]  /*5db0*/  MOV R12, R3 ;  /* 0x00000003000c7202 */ /* 0x000fe20000000f00 */
[----:B------:R-:W-:Y:S01]  /*5dc0*/  IMAD.MOV.U32 R9, RZ, RZ, R23 ;  /* 0x000000ffff097224 */ /* 0x000fe200078e0017 */
[----:B------:R4:W0:Y:S01]  /*5dd0*/  F2F.F32.F64 R22, R54 ;  /* 0x0000003600167310 */ /* 0x0008220000301000 */
[----:B------:R-:W-:Y:S01]  /*5de0*/  IMAD.MOV.U32 R11, RZ, RZ, R4 ;  /* 0x000000ffff0b7224 */ /* 0x000fe200078e0004 */
[----:B------:R-:W-:Y:S01]  /*5df0*/  MOV R48, R40 ;  /* 0x0000002800307202 */ /* 0x000fe20000000f00 */
[----:B------:R-:W-:Y:S01]  /*5e00*/  IMAD.MOV.U32 R13, RZ, RZ, R2 ;  /* 0x000000ffff0d7224 */ /* 0x000fe200078e0002 */
[----:B------:R-:W-:Y:S01]  /*5e10*/  MOV R51, R39 ;  /* 0x0000002700337202 */ /* 0x000fe20000000f00 */
[----:B------:R-:W-:Y:S01]  /*5e20*/  IMAD.MOV.U32 R14, RZ, RZ, R0 ;  /* 0x000000ffff0e7224 */ /* 0x000fe200078e0000 */
[----:B------:R-:W-:Y:S01]  /*5e30*/  PRMT R8, R24, 0x7610, R8 ;  /* 0x0000761018087816 */ /* 0x000fe20000000008 */
[----:B------:R-:W-:-:S02]  /*5e40*/  IMAD.MOV.U32 R49, RZ, RZ, R41 ;  /* 0x000000ffff317224 */ /* 0x000fc400078e0029 */
[----:B------:R-:W-:Y:S02]  /*5e50*/  IMAD.MOV.U32 R50, RZ, RZ, R38 ;  /* 0x000000ffff327224 */ /* 0x000fe400078e0026 */
[----:B--2---:R-:W-:Y:S01]  /*5e60*/  IMAD.U32 R10, RZ, RZ, UR5 ;  /* 0x00000005ff0a7e24 */ /* 0x004fe2000f8e00ff */
[----:B----4-:R-:W-:Y:S06]  /*5e70*/  BRA `(.L_x_70) ;  /* 0x0000000000307947 */ /* 0x010fec0003800000 */
.L_x_75:
[----:B------:R-:W2:Y:S01]  /*5e80*/  F2F.F64.F32 R2, R20 ;  /* 0x0000001400027310 */ /* 0x000ea20000201800 */
[----:B------:R-:W-:Y:S01]  /*5e90*/  IMAD.MOV.U32 R74, RZ, RZ, 0x1 ;  /* 0x00000001ff4a7424 */ /* 0x000fe200078e00ff */
[----:B------:R-:W-:Y:S01]  /*5ea0*/  MOV R44, R18 ;  /* 0x00000012002c7202 */ /* 0x000fe20000000f00 */
[----:B------:R-:W-:Y:S01]  /*5eb0*/  IMAD.MOV.U32 R45, RZ, RZ, R19 ;  /* 0x000000ffff2d7224 */ /* 0x000fe200078e0013 */
[----:B------:R-:W-:Y:S01]  /*5ec0*/  MOV R47, R43 ;  /* 0x0000002b002f7202 */ /* 0x000fe20000000f00 */
[----:B------:R-:W-:Y:S01]  /*5ed0*/  IMAD.MOV.U32 R46, RZ, RZ, R42 ;  /* 0x000000ffff2e7224 */ /* 0x000fe200078e002a */
[----:B------:R-:W-:Y:S01]  /*5ee0*/  PRMT R8, R24, 0x7610, R8 ;  /* 0x0000761018087816 */ /* 0x000fe20000000008 */
[----:B------:R-:W-:Y:S02]  /*5ef0*/  IMAD.MOV.U32 R9, RZ, RZ, R23 ;  /* 0x000000ffff097224 */ /* 0x000fe400078e0017 */
[----:B------:R-:W-:Y:S01]  /*5f00*/  IMAD.MOV.U32 R10, RZ, RZ, R5 ;  /* 0x000000ffff0a7224 */ /* 0x000fe200078e0005 */
[----:B--2---:R-:W-:-:S08]  /*5f10*/  DMUL R2, R2, R68 ;  /* 0x0000004402027228 */ /* 0x004fd00000000000 */
[----:B------:R-:W-:-:S06]  /*5f20*/  DFMA R54, R54, R16, R2 ;  /* 0x000000103636722b */ /* 0x000fcc0000000002 */
[----:B------:R2:W4:Y:S05]  /*5f30*/  F2F.F32.F64 R22, R54 ;  /* 0x0000003600167310 */ /* 0x00052a0000301000 */
.L_x_70:
[----:B------:R-:W-:Y:S05]  /*5f40*/  BSYNC.RECONVERGENT B0 ;  /* 0x0000000000007941 */ /* 0x000fea0003800200 */
.L_x_65:
[----:B------:R-:W-:Y:S01]  /*5f50*/  ISETP.LE.AND P0, PT, R33, UR11, PT ;  /* 0x0000000b21007c0c */ /* 0x000fe2000bf03270 */
[----:B------:R-:W-:-:S12]  /*5f60*/  BSSY.RECONVERGENT B0, `(.L_x_76) ;  /* 0x0000024000007945 */ /* 0x000fd80003800200 */
[----:B------:R-:W-:Y:S05]  /*5f70*/  @!P0 BRA `(.L_x_77) ;  /* 0x0000000000888947 */ /* 0x000fea0003800000 */
[----:B012-4-:R-:W-:-:S04]  /*5f80*/  FSETP.NE.AND P0, PT, |R22|, +INF , PT ;  /* 0x7f8000001600780b */ /* 0x017fc80003f05200 */
[----:B------:R-:W-:-:S13]  /*5f90*/  FSETP.NE.AND P0, PT, |R21|, +INF , P0 ;  /* 0x7f8000001500780b */ /* 0x000fda0000705200 */
[----:B------:R-:W0:Y:S02]  /*5fa0*/  @!P0 LDC.64 R2, c[0x0][0x3a8] ;  /* 0x0000ea00ff028b82 */ /* 0x000e240000000a00 */
[----:B0-----:R-:W-:-:S05]  /*5fb0*/  @!P0 IMAD.WIDE R2, R36, 0x4, R2 ;  /* 0x0000000424028825 */ /* 0x001fca00078e0202 */
[----:B------:R0:W-:Y:S01]  /*5fc0*/  @!P0 STG.E desc[UR14][R2.64], R7 ;  /* 0x0000000702008986 */ /* 0x0001e2000c10190e */
[----:B------:R-:W-:Y:S05]  /*5fd0*/  @!P0 BRA `(.L_x_77) ;  /* 0x0000000000708947 */ /* 0x000fea0003800000 */
[----:B------:R-:W-:Y:S01]  /*5fe0*/  F2F.F64.F32 R4, R22 ;  /* 0x0000001600047310 */ /* 0x000fe20000201800 */
[----:B------:R-:W-:Y:S01]  /*5ff0*/  UMOV UR10, 0x9ee75616 ;  /* 0x9ee75616000a7882 */ /* 0x000fe20000000000 */
[----:B------:R-:W-:Y:S01]  /*6000*/  UMOV UR11, 0x3cd203af ;  /* 0x3cd203af000b7882 */ /* 0x000fe20000000000 */
[----:B------:R-:W-:Y:S05]  /*6010*/  BSSY.RECONVERGENT B1, `(.L_x_78) ;  /* 0x0000015000017945 */ /* 0x000fea0003800200 */
[----:B0-----:R-:W0:Y:S02]  /*6020*/  F2F.F64.F32 R2, R21 ;  /* 0x0000001500027310 */ /* 0x001e240000201800 */
[----:B0-----:R-:W-:Y:S01]  /*6030*/  DADD R2, R2, R4 ;  /* 0x0000000002027229 */ /* 0x001fe20000000004 */
[----:B------:R-:W-:-:S07]  /*6040*/  MOV R5, 0x7fc00000 ;  /* 0x7fc0000000057802 */ /* 0x000fce0000000f00 */
[----:B------:R-:W-:-:S14]  /*6050*/  DSETP.GTU.AND P0, PT, |R2|, UR10, PT ;  /* 0x0000000a02007e2a */ /* 0x000fdc000bf0c200 */
[----:B------:R-:W-:Y:S05]  /*6060*/  @!P0 BRA `(.L_x_79) ;  /* 0x00000000003c8947 */ /* 0x000fea0003800000 */
[----:B------:R-:W0:Y:S01]  /*6070*/  F2F.F32.F64 R6, R2 ;  /* 0x0000000200067310 */ /* 0x000e220000301000 */
[----:B------:R-:W-:Y:S07]  /*6080*/  BSSY.RECONVERGENT B2, `(.L_x_80) ;  /* 0x000000c000027945 */ /* 0x000fee0003800200 */
[----:B0-----:R-:W0:Y:S08]  /*6090*/  MUFU.RCP R0, R6 ;  /* 0x0000000600007308 */ /* 0x001e300000001000 */
[----:B------:R-:W1:Y:S01]  /*60a0*/  FCHK P0, R21, R6 ;  /* 0x0000000615007302 */ /* 0x000e620000000000 */
[----:B0-----:R-:W-:-:S04]  /*60b0*/  FFMA R5, -R6, R0, 1 ;  /* 0x3f80000006057423 */ /* 0x001fc80000000100 */
[----:B------:R-:W-:-:S04]  /*60c0*/  FFMA R0, R0, R5, R0 ;  /* 0x0000000500007223 */ /* 0x000fc80000000000 */
[----:B------:R-:W-:-:S04]  /*60d0*/  FFMA R4, R0, R21, RZ ;  /* 0x0000001500047223 */ /* 0x000fc800000000ff */
[----:B------:R-:W-:-:S04]  /*60e0*/  FFMA R5, -R6, R4, R21 ;  /* 0x0000000406057223 */ /* 0x000fc80000000115 */
[----:B------:R-:W-:Y:S01]  /*60f0*/  FFMA R5, R0, R5, R4 ;  /* 0x0000000500057223 */ /* 0x000fe20000000004 */
[----:B-1----:R-:W-:Y:S06]  /*6100*/  @!P0 BRA `(.L_x_81) ;  /* 0x00000000000c8947 */ /* 0x002fec0003800000 */
[----:B------:R-:W-:Y:S01]  /*6110*/  IMAD.MOV.U32 R3, RZ, RZ, R21 ;  /* 0x000000ffff037224 */ /* 0x000fe200078e0015 */
[----:B------:R-:W-:-:S07]  /*6120*/  MOV R2, 0x6140 ;  /* 0x0000614000027802 */ /* 0x000fce0000000f00 */
[----:B---3--:R-:W-:Y:S05]  /*6130*/  CALL.REL.NOINC `($__internal_3_$__cuda_sm3x_div_rn_noftz_f32_slowpath) ;  /* 0x0000000800f47944 */ /* 0x008fea0003c00000 */
.L_x_81:
[----:B------:R-:W-:Y:S05]  /*6140*/  BSYNC.RECONVERGENT B2 ;  /* 0x0000000000027941 */ /* 0x000fea0003800200 */
.L_x_80:
[----:B------:R-:W-:-:S07]  /*6150*/  FMUL R5, R5, 100 ;  /* 0x42c8000005057820 */ /* 0x000fce0000400000 */
.L_x_79:
[----:B------:R-:W-:Y:S05]  /*6160*/  BSYNC.RECONVERGENT B1 ;  /* 0x0000000000017941 */ /* 0x000fea0003800200 */
.L_x_78:
[----:B------:R-:W0:Y:S02]  /*6170*/  LDC.64 R2, c[0x0][0x3a8] ;  /* 0x0000ea00ff027b82 */ /* 0x000e240000000a00 */
[----:B0-----:R-:W-:-:S05]  /*6180*/  IMAD.WIDE R2, R36, 0x4, R2 ;  /* 0x0000000424027825 */ /* 0x001fca00078e0202 */
[----:B------:R0:W-:Y:S02]  /*6190*/  STG.E desc[UR14][R2.64], R5 ;  /* 0x0000000502007986 */ /* 0x0001e4000c10190e */
.L_x_77:
[----:B------:R-:W-:Y:S05]  /*61a0*/  BSYNC.RECONVERGENT B0 ;  /* 0x0000000000007941 */ /* 0x000fea0003800200 */
.L_x_76:
[----:B------:R-:W-:Y:S01]  /*61b0*/  VIADD R15, R15, 0x1 ;  /* 0x000000010f0f7836 */ /* 0x000fe20000000000 */
[----:B------:R-:W-:Y:S01]  /*61c0*/  IADD3 R32, PT, PT, R32, 0x1, RZ ;  /* 0x0000000120207810 */ /* 0x000fe20007ffe0ff */
[----:B------:R-:W-:Y:S06]  /*61d0*/  BRA.U UP1, `(.L_x_82) ;  /* 0xffffffa901407547 */ /* 0x000fec000b83ffff */
[----:B------:R-:W-:Y:S05]  /*61e0*/  EXIT ;  /* 0x000000000000794d */ /* 0x000fea0003800000 */
        .weak           $__internal_0_$__cuda_sm20_dblrcp_rn_slowpath_v3
        .type           $__internal_0_$__cuda_sm20_dblrcp_rn_slowpath_v3,@function
        .size           $__internal_0_$__cuda_sm20_dblrcp_rn_slowpath_v3,($__internal_1_$__cuda_sm20_div_rn_f64_full - $__internal_0_$__cuda_sm20_dblrcp_rn_slowpath_v3)
$__internal_0_$__cuda_sm20_dblrcp_rn_slowpath_v3:
[----:B------:R-:W-:-:S14]  /*61f0*/  DSETP.GTU.AND P0, PT, |R2|, +INF , PT ;  /* 0x7ff000000200742a */ /* 0x000fdc0003f0c200 */
[----:B------:R-:W-:Y:S05]  /*6200*/  @P0 BRA `(.L_x_83) ;  /* 0x00000000007c0947 */ /* 0x000fea0003800000 */
[----:B------:R-:W-:-:S05]  /*6210*/  LOP3.LUT R0, R3, 0x7fffffff, RZ, 0xc0, !PT ;  /* 0x7fffffff03007812 */ /* 0x000fca00078ec0ff */
[----:B------:R-:W-:-:S05]  /*6220*/  VIADD R4, R0, 0xffffffff ;  /* 0xffffffff00047836 */ /* 0x000fca0000000000 */
[----:B------:R-:W-:-:S13]  /*6230*/  ISETP.GE.U32.AND P0, PT, R4, 0x7fefffff, PT ;  /* 0x7fefffff0400780c */ /* 0x000fda0003f06070 */
[----:B------:R-:W-:Y:S01]  /*6240*/  @P0 LOP3.LUT R5, R3, 0x7ff00000, RZ, 0x3c, !PT ;  /* 0x7ff0000003050812 */ /* 0x000fe200078e3cff */
[----:B------:R-:W-:Y:S01]  /*6250*/  @P0 IMAD.MOV.U32 R4, RZ, RZ, RZ ;  /* 0x000000ffff040224 */ /* 0x000fe200078e00ff */
[----:B------:R-:W-:Y:S06]  /*6260*/  @P0 BRA `(.L_x_84) ;  /* 0x00000000006c0947 */ /* 0x000fec0003800000 */
[----:B------:R-:W-:-:S13]  /*6270*/  ISETP.GE.U32.AND P0, PT, R0, 0x1000001, PT ;  /* 0x010000010000780c */ /* 0x000fda0003f06070 */
[----:B------:R-:W-:Y:S05]  /*6280*/  @!P0 BRA `(.L_x_85) ;  /* 0x0000000000348947 */ /* 0x000fea0003800000 */
[----:B------:R-:W-:Y:S01]  /*6290*/  IADD3 R5, PT, PT, R3, -0x3fe00000, RZ ;  /* 0xc020000003057810 */ /* 0x000fe20007ffe0ff */
[----:B------:R-:W-:-:S03]  /*62a0*/  IMAD.MOV.U32 R4, RZ, RZ, R2 ;  /* 0x000000ffff047224 */ /* 0x000fc600078e0002 */
[----:B------:R-:W0:Y:S03]  /*62b0*/  MUFU.RCP64H R7, R5 ;  /* 0x0000000500077308 */ /* 0x000e260000001800 */
[----:B0-----:R-:W-:-:S08]  /*62c0*/  DFMA R8, -R4, R6, 1 ;  /* 0x3ff000000408742b */ /* 0x001fd00000000106 */
[----:B------:R-:W-:-:S08]  /*62d0*/  DFMA R8, R8, R8, R8 ;  /* 0x000000080808722b */ /* 0x000fd00000000008 */
[----:B------:R-:W-:-:S08]  /*62e0*/  DFMA R8, R6, R8, R6 ;  /* 0x000000080608722b */ /* 0x000fd00000000006 */
[----:B------:R-:W-:-:S08]  /*62f0*/  DFMA R6, -R4, R8, 1 ;  /* 0x3ff000000406742b */ /* 0x000fd00000000108 */
[----:B------:R-:W-:-:S08]  /*6300*/  DFMA R6, R8, R6, R8 ;  /* 0x000000060806722b */ /* 0x000fd00000000008 */
[----:B------:R-:W-:-:S08]  /*6310*/  DMUL R6, R6, 2.2250738585072013831e-308 ;  /* 0x0010000006067828 */ /* 0x000fd00000000000 */
[----:B------:R-:W-:-:S08]  /*6320*/  DFMA R2, -R2, R6, 1 ;  /* 0x3ff000000202742b */ /* 0x000fd00000000106 */
[----:B------:R-:W-:-:S08]  /*6330*/  DFMA R2, R2, R2, R2 ;  /* 0x000000020202722b */ /* 0x000fd00000000002 */
[----:B------:R-:W-:Y:S01]  /*6340*/  DFMA R4, R6, R2, R6 ;  /* 0x000000020604722b */ /* 0x000fe20000000006 */
[----:B------:R-:W-:Y:S10]  /*6350*/  BRA `(.L_x_84) ;  /* 0x0000000000307947 */ /* 0x000ff40003800000 */
.L_x_85:
[----:B------:R-:W-:Y:S01]  /*6360*/  DMUL R2, R2, 8.11296384146066816958e+31 ;  /* 0x4690000002027828 */ /* 0x000fe20000000000 */
[----:B------:R-:W-:-:S05]  /*6370*/  IMAD.MOV.U32 R4, RZ, RZ, R6 ;  /* 0x000000ffff047224 */ /* 0x000fca00078e0006 */
[----:B------:R-:W0:Y:S02]  /*6380*/  MUFU.RCP64H R5, R3 ;  /* 0x0000000300057308 */ /* 0x000e240000001800 */
[----:B0-----:R-:W-:-:S08]  /*6390*/  DFMA R6, -R2, R4, 1 ;  /* 0x3ff000000206742b */ /* 0x001fd00000000104 */
[----:B------:R-:W-:-:S08]  /*63a0*/  DFMA R6, R6, R6, R6 ;  /* 0x000000060606722b */ /* 0x000fd00000000006 */
[----:B------:R-:W-:-:S08]  /*63b0*/  DFMA R6, R4, R6, R4 ;  /* 0x000000060406722b */ /* 0x000fd00000000004 */
[----:B------:R-:W-:-:S08]  /*63c0*/  DFMA R4, -R2, R6, 1 ;  /* 0x3ff000000204742b */ /* 0x000fd00000000106 */
[----:B------:R-:W-:-:S08]  /*63d0*/  DFMA R4, R6, R4, R6 ;  /* 0x000000040604722b */ /* 0x000fd00000000006 */
[----:B------:R-:W-:Y:S01]  /*63e0*/  DMUL R4, R4, 8.11296384146066816958e+31 ;  /* 0x4690000004047828 */ /* 0x000fe20000000000 */
[----:B------:R-:W-:Y:S10]  /*63f0*/  BRA `(.L_x_84) ;  /* 0x0000000000087947 */ /* 0x000ff40003800000 */
.L_x_83:
[----:B------:R-:W-:Y:S02]  /*6400*/  LOP3.LUT R5, R3, 0x80000, RZ, 0xfc, !PT ;  /* 0x0008000003057812 */ /* 0x000fe400078efcff */
[----:B------:R-:W-:-:S07]  /*6410*/  MOV R4, R2 ;  /* 0x0000000200047202 */ /* 0x000fce0000000f00 */
.L_x_84:
[----:B------:R-:W-:Y:S01]  /*6420*/  MOV R2, R10 ;  /* 0x0000000a00027202 */ /* 0x000fe20000000f00 */
[----:B------:R-:W-:Y:S02]  /*6430*/  IMAD.MOV.U32 R3, RZ, RZ, 0x0 ;  /* 0x00000000ff037424 */ /* 0x000fe400078e00ff */
[----:B------:R-:W-:Y:S02]  /*6440*/  IMAD.MOV.U32 R70, RZ, RZ, R4 ;  /* 0x000000ffff467224 */ /* 0x000fe400078e0004 */
[----:B------:R-:W-:Y:S01]  /*6450*/  IMAD.MOV.U32 R71, RZ, RZ, R5 ;  /* 0x000000ffff477224 */ /* 0x000fe200078e0005 */
[----:B------:R-:W-:Y:S06]  /*6460*/  RET.REL.NODEC R2 `(rvi_many_series_one_param_f32) ;  /* 0xffffff9802e47950 */ /* 0x000fec0003c3ffff */
        .weak           $__internal_1_$__cuda_sm20_div_rn_f64_full
        .type           $__internal_1_$__cuda_sm20_div_rn_f64_full,@function
        .size           $__internal_1_$__cuda_sm20_div_rn_f64_full,($__internal_2_$__cuda_sm20_dsqrt_rn_f64_mediumpath_v1 - $__internal_1_$__cuda_sm20_div_rn_f64_full)
$__internal_1_$__cuda_sm20_div_rn_f64_full:
[C---:B------:R-:W-:Y:S01]  /*6470*/  FSETP.GEU.AND P0, PT, |R19|.reuse, 1.469367938527859385e-39, PT ;  /* 0x001000001300780b */ /* 0x040fe20003f0e200 */
[----:B------:R-:W-:Y:S01]  /*6480*/  BSSY.RECONVERGENT B2, `(.L_x_86) ;  /* 0x0000058000027945 */ /* 0x000fe20003800200 */
[----:B------:R-:W-:Y:S02]  /*6490*/  LOP3.LUT R24, R19, 0x800fffff, RZ, 0xc0, !PT ;  /* 0x800fffff13187812 */ /* 0x000fe400078ec0ff */
[----:B------:R-:W-:Y:S02]  /*64a0*/  MOV R22, 0x1 ;  /* 0x0000000100167802 */ /* 0x000fe40000000f00 */
[----:B------:R-:W-:Y:S01]  /*64b0*/  LOP3.LUT R25, R24, 0x3ff00000, RZ, 0xfc, !PT ;  /* 0x3ff0000018197812 */ /* 0x000fe200078efcff */
[----:B------:R-:W-:Y:S01]  /*64c0*/  IMAD.MOV.U32 R24, RZ, RZ, R18 ;  /* 0x000000ffff187224 */ /* 0x000fe200078e0012 */
[C---:B------:R-:W-:Y:S02]  /*64d0*/  FSETP.GEU.AND P3, PT, |R21|.reuse, 1.469367938527859385e-39, PT ;  /* 0x001000001500780b */ /* 0x040fe40003f6e200 */
[----:B------:R-:W-:-:S02]  /*64e0*/  LOP3.LUT R16, R21, 0x7ff00000, RZ, 0xc0, !PT ;  /* 0x7ff0000015107812 */ /* 0x000fc400078ec0ff */
[----:B------:R-:W-:Y:S01]  /*64f0*/  LOP3.LUT R72, R19, 0x7ff00000, RZ, 0xc0, !PT ;  /* 0x7ff0000013487812 */ /* 0x000fe200078ec0ff */
[----:B------:R-:W-:Y:S01]  /*6500*/  @!P0 DMUL R24, R18, 8.98846567431157953865e+307 ;  /* 0x7fe0000012188828 */ /* 0x000fe20000000000 */
[----:B------:R-:W-:-:S04]  /*6510*/  LOP3.LUT R29, R21, 0x7ff00000, RZ, 0xc0, !PT ;  /* 0x7ff00000151d7812 */ /* 0x000fc800078ec0ff */
[----:B------:R-:W-:Y:S01]  /*6520*/  ISETP.GE.U32.AND P2, PT, R29, R72, PT ;  /* 0x000000481d00720c */ /* 0x000fe20003f46070 */
[----:B------:R-:W0:Y:S02]  /*6530*/  MUFU.RCP64H R23, R25 ;  /* 0x0000001900177308 */ /* 0x000e240000001800 */
[----:B------:R-:W-:Y:S02]  /*6540*/  @!P3 LOP3.LUT R17, R19, 0x7ff00000, RZ, 0xc0, !PT ;  /* 0x7ff000001311b812 */ /* 0x000fe400078ec0ff */
[----:B------:R-:W-:Y:S02]  /*6550*/  @!P0 LOP3.LUT R72, R25, 0x7ff00000, RZ, 0xc0, !PT ;  /* 0x7ff0000019488812 */ /* 0x000fe400078ec0ff */
[----:B------:R-:W-:Y:S01]  /*6560*/  @!P3 ISETP.GE.U32.AND P4, PT, R16, R17, PT ;  /* 0x000000111000b20c */ /* 0x000fe20003f86070 */
[----:B0-----:R-:W-:-:S08]  /*6570*/  DFMA R76, R22, -R24, 1 ;  /* 0x3ff00000164c742b */ /* 0x001fd00000000818 */
[----:B------:R-:W-:-:S08]  /*6580*/  DFMA R76, R76, R76, R76 ;  /* 0x0000004c4c4c722b */ /* 0x000fd0000000004c */
[----:B------:R-:W-:Y:S01]  /*6590*/  DFMA R16, R22, R76, R22 ;  /* 0x0000004c1610722b */ /* 0x000fe20000000016 */
[----:B------:R-:W-:Y:S01]  /*65a0*/  IMAD.MOV.U32 R23, RZ, RZ, 0x1ca00000 ;  /* 0x1ca00000ff177424 */ /* 0x000fe200078e00ff */
[----:B------:R-:W-:-:S04]  /*65b0*/  @!P3 MOV R76, RZ ;  /* 0x000000ff004cb202 */ /* 0x000fc80000000f00 */
[C---:B------:R-:W-:Y:S02]  /*65c0*/  @!P3 SEL R73, R23.reuse, 0x63400000, !P4 ;  /* 0x634000001749b807 */ /* 0x040fe40006000000 */
[C---:B------:R-:W-:Y:S01]  /*65d0*/  DFMA R78, R16.reuse, -R24, 1 ;  /* 0x3ff00000104e742b */ /* 0x040fe20000000818 */
[----:B------:R-:W-:Y:S02]  /*65e0*/  SEL R23, R23, 0x63400000, !P2 ;  /* 0x6340000017177807 */ /* 0x000fe40005000000 */
[--C-:B------:R-:W-:Y:S02]  /*65f0*/  @!P3 LOP3.LUT R22, R73, 0x80000000, R21.reuse, 0xf8, !PT ;  /* 0x800000004916b812 */ /* 0x100fe400078ef815 */
[----:B------:R-:W-:Y:S02]  /*6600*/  LOP3.LUT R23, R23, 0x800fffff, R21, 0xf8, !PT ;  /* 0x800fffff17177812 */ /* 0x000fe400078ef815 */
[----:B------:R-:W-:Y:S01]  /*6610*/  @!P3 LOP3.LUT R77, R22, 0x100000, RZ, 0xfc, !PT ;  /* 0x00100000164db812 */ /* 0x000fe200078efcff */
[----:B------:R-:W-:Y:S01]  /*6620*/  IMAD.MOV.U32 R22, RZ, RZ, R20 ;  /* 0x000000ffff167224 */ /* 0x000fe200078e0014 */
[----:B------:R-:W-:-:S05]  /*6630*/  DFMA R78, R16, R78, R16 ;  /* 0x0000004e104e722b */ /* 0x000fca0000000010 */
[----:B------:R-:W-:-:S08]  /*6640*/  @!P3 DFMA R22, R22, 2, -R76 ;  /* 0x400000001616b82b */ /* 0x000fd0000000084c */
[----:B------:R-:W-:Y:S02]  /*6650*/  DMUL R76, R78, R22 ;  /* 0x000000164e4c7228 */ /* 0x000fe40000000000 */
[----:B------:R-:W-:-:S05]  /*6660*/  @!P3 LOP3.LUT R29, R23, 0x7ff00000, RZ, 0xc0, !PT ;  /* 0x7ff00000171db812 */ /* 0x000fca00078ec0ff */
[----:B------:R-:W-:Y:S01]  /*6670*/  VIADD R73, R29, 0xffffffff ;  /* 0xffffffff1d497836 */ /* 0x000fe20000000000 */
[----:B------:R-:W-:-:S04]  /*6680*/  DFMA R16, R76, -R24, R22 ;  /* 0x800000184c10722b */ /* 0x000fc80000000016 */
[----:B------:R-:W-:Y:S01]  /*6690*/  ISETP.GT.U32.AND P0, PT, R73, 0x7feffffe, PT ;  /* 0x7feffffe4900780c */ /* 0x000fe20003f04070 */
[----:B------:R-:W-:-:S03]  /*66a0*/  VIADD R73, R72, 0xffffffff ;  /* 0xffffffff48497836 */ /* 0x000fc60000000000 */
[----:B------:R-:W-:Y:S02]  /*66b0*/  DFMA R16, R78, R16, R76 ;  /* 0x000000104e10722b */ /* 0x000fe4000000004c */
[----:B------:R-:W-:-:S13]  /*66c0*/  ISETP.GT.U32.OR P0, PT, R73, 0x7feffffe, P0 ;  /* 0x7feffffe4900780c */ /* 0x000fda0000704470 */
[----:B------:R-:W-:Y:S05]  /*66d0*/  @P0 BRA `(.L_x_87) ;  /* 0x0000000000740947 */ /* 0x000fea0003800000 */
[----:B------:R-:W-:Y:S02]  /*66e0*/  LOP3.LUT R20, R21, 0x7ff00000, RZ, 0xc0, !PT ;  /* 0x7ff0000015147812 */ /* 0x000fe400078ec0ff */
[----:B------:R-:W-:Y:S02]  /*66f0*/  LOP3.LUT R21, R19, 0x7ff00000, RZ, 0xc0, !PT ;  /* 0x7ff0000013157812 */ /* 0x000fe400078ec0ff */
[----:B------:R-:W-:Y:S02]  /*6700*/  MOV R72, RZ ;  /* 0x000000ff00487202 */ /* 0x000fe40000000f00 */
[CC--:B------:R-:W-:Y:S02]  /*6710*/  ISETP.GE.U32.AND P0, PT, R20.reuse, R21.reuse, PT ;  /* 0x000000151400720c */ /* 0x0c0fe40003f06070 */
[----:B------:R-:W-:Y:S02]  /*6720*/  VIADDMNMX R21, R20, -R21, 0xb9600000, !PT ;  /* 0xb960000014157446 */ /* 0x000fe40007800915 */
[----:B------:R-:W-:-:S02]  /*6730*/  MOV R20, 0x1ca00000 ;  /* 0x1ca0000000147802 */ /* 0x000fc40000000f00 */
[----:B------:R-:W-:Y:S02]  /*6740*/  VIMNMX R21, PT, PT, R21, 0x46a00000, PT ;  /* 0x46a0000015157848 */ /* 0x000fe40003fe0100 */
[----:B------:R-:W-:-:S05]  /*6750*/  SEL R20, R20, 0x63400000, !P0 ;  /* 0x6340000014147807 */ /* 0x000fca0004000000 */
[----:B------:R-:W-:-:S04]  /*6760*/  IMAD.IADD R20, R21, 0x1, -R20 ;  /* 0x0000000115147824 */ /* 0x000fc800078e0a14 */
[----:B------:R-:W-:-:S06]  /*6770*/  VIADD R73, R20, 0x7fe00000 ;  /* 0x7fe0000014497836 */ /* 0x000fcc0000000000 */
[----:B------:R-:W-:-:S10]  /*6780*/  DMUL R76, R16, R72 ;  /* 0x00000048104c7228 */ /* 0x000fd40000000000 */
[----:B------:R-:W-:-:S13]  /*6790*/  FSETP.GTU.AND P0, PT, |R77|, 1.469367938527859385e-39, PT ;  /* 0x001000004d00780b */ /* 0x000fda0003f0c200 */
[----:B------:R-:W-:Y:S05]  /*67a0*/  @P0 BRA `(.L_x_88) ;  /* 0x0000000000940947 */ /* 0x000fea0003800000 */
[----:B------:R-:W-:Y:S01]  /*67b0*/  DFMA R22, R16, -R24, R22 ;  /* 0x800000181016722b */ /* 0x000fe20000000016 */
[----:B------:R-:W-:-:S09]  /*67c0*/  IMAD.MOV.U32 R72, RZ, RZ, RZ ;  /* 0x000000ffff487224 */ /* 0x000fd200078e00ff */
[C---:B------:R-:W-:Y:S02]  /*67d0*/  FSETP.NEU.AND P0, PT, R23.reuse, RZ, PT ;  /* 0x000000ff1700720b */ /* 0x040fe40003f0d000 */
[----:B------:R-:W-:-:S04]  /*67e0*/  LOP3.LUT R19, R23, 0x80000000, R19, 0x48, !PT ;  /* 0x8000000017137812 */ /* 0x000fc800078e4813 */
[----:B------:R-:W-:-:S07]  /*67f0*/  LOP3.LUT R73, R19, R73, RZ, 0xfc, !PT ;  /* 0x0000004913497212 */ /* 0x000fce00078efcff */
[----:B------:R-:W-:Y:S05]  /*6800*/  @!P0 BRA `(.L_x_88) ;  /* 0x00000000007c8947 */ /* 0x000fea0003800000 */
[----:B------:R-:W-:Y:S01]  /*6810*/  IMAD.MOV R23, RZ, RZ, -R20 ;  /* 0x000000ffff177224 */ /* 0x000fe200078e0a14 */
[----:B------:R-:W-:Y:S02]  /*6820*/  MOV R22, RZ ;  /* 0x000000ff00167202 */ /* 0x000fe40000000f00 */
[----:B------:R-:W-:-:S04]  /*6830*/  IADD3 R21, PT, PT, -R20, -0x43300000, RZ ;  /* 0xbcd0000014157810 */ /* 0x000fc80007ffe1ff */
[----:B------:R-:W-:Y:S02]  /*6840*/  DFMA R22, R76, -R22, R16 ;  /* 0x800000164c16722b */ /* 0x000fe40000000010 */
[----:B------:R-:W-:-:S08]  /*6850*/  DMUL.RP R16, R16, R72 ;  /* 0x0000004810107228 */ /* 0x000fd00000008000 */
[----:B------:R-:W-:Y:S02]  /*6860*/  FSETP.NEU.AND P0, PT, |R23|, R21, PT ;  /* 0x000000151700720b */ /* 0x000fe40003f0d200 */
[----:B------:R-:W-:Y:S02]  /*6870*/  LOP3.LUT R19, R17, R19, RZ, 0x3c, !PT ;  /* 0x0000001311137212 */ /* 0x000fe400078e3cff */
[----:B------:R-:W-:Y:S02]  /*6880*/  FSEL R76, R16, R76, !P0 ;  /* 0x0000004c104c7208 */ /* 0x000fe40004000000 */
[----:B------:R-:W-:Y:S01]  /*6890*/  FSEL R77, R19, R77, !P0 ;  /* 0x0000004d134d7208 */ /* 0x000fe20004000000 */
[----:B------:R-:W-:Y:S06]  /*68a0*/  BRA `(.L_x_88) ;  /* 0x0000000000547947 */ /* 0x000fec0003800000 */
.L_x_87:
[----:B------:R-:W-:-:S14]  /*68b0*/  DSETP.NAN.AND P0, PT, R20, R20, PT ;  /* 0x000000141400722a */ /* 0x000fdc0003f08000 */
[----:B------:R-:W-:Y:S05]  /*68c0*/  @P0 BRA `(.L_x_89) ;  /* 0x0000000000440947 */ /* 0x000fea0003800000 */
[----:B------:R-:W-:-:S14]  /*68d0*/  DSETP.NAN.AND P0, PT, R18, R18, PT ;  /* 0x000000121200722a */ /* 0x000fdc0003f08000 */
[----:B------:R-:W-:Y:S05]  /*68e0*/  @P0 BRA `(.L_x_90) ;  /* 0x0000000000300947 */ /* 0x000fea0003800000 */
[----:B------:R-:W-:Y:S01]  /*68f0*/  ISETP.NE.AND P0, PT, R29, R72, PT ;  /* 0x000000481d00720c */ /* 0x000fe20003f05270 */
[----:B------:R-:W-:Y:S02]  /*6900*/  IMAD.MOV.U32 R76, RZ, RZ, 0x0 ;  /* 0x00000000ff4c7424 */ /* 0x000fe400078e00ff */
[----:B------:R-:W-:-:S10]  /*6910*/  IMAD.MOV.U32 R77, RZ, RZ, -0x80000 ;  /* 0xfff80000ff4d7424 */ /* 0x000fd400078e00ff */
[----:B------:R-:W-:Y:S05]  /*6920*/  @!P0 BRA `(.L_x_88) ;  /* 0x0000000000348947 */ /* 0x000fea0003800000 */
[----:B------:R-:W-:Y:S02]  /*6930*/  ISETP.NE.AND P0, PT, R29, 0x7ff00000, PT ;  /* 0x7ff000001d00780c */ /* 0x000fe40003f05270 */
[----:B------:R-:W-:Y:S02]  /*6940*/  LOP3.LUT R77, R21, 0x80000000, R19, 0x48, !PT ;  /* 0x80000000154d7812 */ /* 0x000fe400078e4813 */
[----:B------:R-:W-:-:S13]  /*6950*/  ISETP.EQ.OR P0, PT, R72, RZ, !P0 ;  /* 0x000000ff4800720c */ /* 0x000fda0004702670 */
[----:B------:R-:W-:Y:S02]  /*6960*/  @P0 LOP3.LUT R16, R77, 0x7ff00000, RZ, 0xfc, !PT ;  /* 0x7ff000004d100812 */ /* 0x000fe400078efcff */
[----:B------:R-:W-:Y:S01]  /*6970*/  @!P0 MOV R76, RZ ;  /* 0x000000ff004c8202 */ /* 0x000fe20000000f00 */
[----:B------:R-:W-:Y:S02]  /*6980*/  @P0 IMAD.MOV.U32 R76, RZ, RZ, RZ ;  /* 0x000000ffff4c0224 */ /* 0x000fe400078e00ff */
[----:B------:R-:W-:Y:S01]  /*6990*/  @P0 IMAD.MOV.U32 R77, RZ, RZ, R16 ;  /* 0x000000ffff4d0224 */ /* 0x000fe200078e0010 */
[----:B------:R-:W-:Y:S06]  /*69a0*/  BRA `(.L_x_88) ;  /* 0x0000000000147947 */ /* 0x000fec0003800000 */
.L_x_90:
[----:B------:R-:W-:Y:S02]  /*69b0*/  LOP3.LUT R77, R19, 0x80000, RZ, 0xfc, !PT ;  /* 0x00080000134d7812 */ /* 0x000fe400078efcff */
[----:B------:R-:W-:Y:S01]  /*69c0*/  MOV R76, R18 ;  /* 0x00000012004c7202 */ /* 0x000fe20000000f00 */
[----:B------:R-:W-:Y:S06]  /*69d0*/  BRA `(.L_x_88) ;  /* 0x0000000000087947 */ /* 0x000fec0003800000 */
.L_x_89:
[----:B------:R-:W-:Y:S01]  /*69e0*/  LOP3.LUT R77, R21, 0x80000, RZ, 0xfc, !PT ;  /* 0x00080000154d7812 */ /* 0x000fe200078efcff */
[----:B------:R-:W-:-:S07]  /*69f0*/  IMAD.MOV.U32 R76, RZ, RZ, R20 ;  /* 0x000000ffff4c7224 */ /* 0x000fce00078e0014 */
.L_x_88:
[----:B------:R-:W-:Y:S05]  /*6a00*/  BSYNC.RECONVERGENT B2 ;  /* 0x0000000000027941 */ /* 0x000fea0003800200 */
.L_x_86:
[----:B------:R-:W-:Y:S01]  /*6a10*/  IMAD.MOV.U32 R16, RZ, RZ, R30 ;  /* 0x000000ffff107224 */ /* 0x000fe200078e001e */
[----:B------:R-:W-:Y:S01]  /*6a20*/  MOV R73, R77 ;  /* 0x0000004d00497202 */ /* 0x000fe20000000f00 */
[----:B------:R-:W-:Y:S02]  /*6a30*/  IMAD.MOV.U32 R17, RZ, RZ, 0x0 ;  /* 0x00000000ff117424 */ /* 0x000fe400078e00ff */
[----:B------:R-:W-:Y:S02]  /*6a40*/  IMAD.MOV.U32 R72, RZ, RZ, R76 ;  /* 0x000000ffff487224 */ /* 0x000fe400078e004c */
[----:B------:R-:W-:Y:S05]  /*6a50*/  RET.REL.NODEC R16 `(rvi_many_series_one_param_f32) ;  /* 0xffffff9410687950 */ /* 0x000fea0003c3ffff */
        .weak           $__internal_2_$__cuda_sm20_dsqrt_rn_f64_mediumpath_v1
        .type           $__internal_2_$__cuda_sm20_dsqrt_rn_f64_mediumpath_v1,@function
        .size           $__internal_2_$__cuda_sm20_dsqrt_rn_f64_mediumpath_v1,($__internal_3_$__cuda_sm3x_div_rn_noftz_f32_slowpath - $__internal_2_$__cuda_sm20_dsqrt_rn_f64_mediumpath_v1)
$__internal_2_$__cuda_sm20_dsqrt_rn_f64_mediumpath_v1:
[----:B------:R-:W-:Y:S01]  /*6a60*/  ISETP.GE.U32.AND P0, PT, R16, -0x3400000, PT ;  /* 0xfcc000001000780c */ /* 0x000fe20003f06070 */
[----:B------:R-:W-:Y:S01]  /*6a70*/  BSSY.RECONVERGENT B2, `(.L_x_91) ;  /* 0x0000025000027945 */ /* 0x000fe20003800200 */
[----:B------:R-:W-:Y:S01]  /*6a80*/  MOV R16, R30 ;  /* 0x0000001e00107202 */ /* 0x000fe20000000f00 */
[----:B------:R-:W-:-:S10]  /*6a90*/  IMAD.MOV.U32 R17, RZ, RZ, R21 ;  /* 0x000000ffff117224 */ /* 0x000fd400078e0015 */
[----:B------:R-:W-:Y:S05]  /*6aa0*/  @!P0 BRA `(.L_x_92) ;  /* 0x0000000000208947 */ /* 0x000fea0003800000 */
[----:B------:R-:W-:-:S10]  /*6ab0*/  DFMA.RM R22, R22, R18, R24 ;  /* 0x000000121616722b */ /* 0x000fd40000004018 */
[----:B------:R-:W-:-:S05]  /*6ac0*/  IADD3 R18, P0, PT, R22, 0x1, RZ ;  /* 0x0000000116127810 */ /* 0x000fca0007f1e0ff */
[----:B------:R-:W-:-:S06]  /*6ad0*/  IMAD.X R19, RZ, RZ, R23, P0 ;  /* 0x000000ffff137224 */ /* 0x000fcc00000e0617 */
[----:B------:R-:W-:-:S08]  /*6ae0*/  DFMA.RP R16, -R22, R18, R16 ;  /* 0x000000121610722b */ /* 0x000fd00000008110 */
[----:B------:R-:W-:-:S06]  /*6af0*/  DSETP.GT.AND P0, PT, R16, RZ, PT ;  /* 0x000000ff1000722a */ /* 0x000fcc0003f04000 */
[----:B------:R-:W-:Y:S02]  /*6b00*/  FSEL R18, R18, R22, P0 ;  /* 0x0000001612127208 */ /* 0x000fe40000000000 */
[----:B------:R-:W-:Y:S01]  /*6b10*/  FSEL R19, R19, R23, P0 ;  /* 0x0000001713137208 */ /* 0x000fe20000000000 */
[----:B------:R-:W-:Y:S06]  /*6b20*/  BRA `(.L_x_93) ;  /* 0x0000000000647947 */ /* 0x000fec0003800000 */
.L_x_92:
[----:B------:R-:W-:-:S14]  /*6b30*/  DSETP.NE.AND P0, PT, R16, RZ, PT ;  /* 0x000000ff1000722a */ /* 0x000fdc0003f05000 */
[----:B------:R-:W-:Y:S05]  /*6b40*/  @!P0 BRA `(.L_x_94) ;  /* 0x0000000000588947 */ /* 0x000fea0003800000 */
[----:B------:R-:W-:-:S13]  /*6b50*/  ISETP.GE.AND P0, PT, R17, RZ, PT ;  /* 0x000000ff1100720c */ /* 0x000fda0003f06270 */
[----:B------:R-:W-:Y:S01]  /*6b60*/  @!P0 MOV R18, 0x0 ;  /* 0x0000000000128802 */ /* 0x000fe20000000f00 */
[----:B------:R-:W-:Y:S01]  /*6b70*/  @!P0 IMAD.MOV.U32 R19, RZ, RZ, -0x80000 ;  /* 0xfff80000ff138424 */ /* 0x000fe200078e00ff */
[----:B------:R-:W-:Y:S06]  /*6b80*/  @!P0 BRA `(.L_x_93) ;  /* 0x00000000004c8947 */ /* 0x000fec0003800000 */
[----:B------:R-:W-:-:S13]  /*6b90*/  ISETP.GT.AND P0, PT, R17, 0x7fefffff, PT ;  /* 0x7fefffff1100780c */ /* 0x000fda0003f04270 */
[----:B------:R-:W-:Y:S05]  /*6ba0*/  @P0 BRA `(.L_x_94) ;  /* 0x0000000000400947 */ /* 0x000fea0003800000 */
[----:B------:R-:W-:Y:S01]  /*6bb0*/  DMUL R24, R16, 8.11296384146066816958e+31 ;  /* 0x4690000010187828 */ /* 0x000fe20000000000 */
[----:B------:R-:W-:Y:S01]  /*6bc0*/  IMAD.MOV.U32 R22, RZ, RZ, RZ ;  /* 0x000000ffff167224 */ /* 0x000fe200078e00ff */
[----:B------:R-:W-:Y:S01]  /*6bd0*/  MOV R16, 0x0 ;  /* 0x0000000000107802 */ /* 0x000fe20000000f00 */
[----:B------:R-:W-:-:S03]  /*6be0*/  IMAD.MOV.U32 R17, RZ, RZ, 0x3fd80000 ;  /* 0x3fd80000ff117424 */ /* 0x000fc600078e00ff */
[----:B------:R-:W0:Y:S02]  /*6bf0*/  MUFU.RSQ64H R23, R25 ;  /* 0x0000001900177308 */ /* 0x000e240000001c00 */
[----:B0-----:R-:W-:-:S08]  /*6c00*/  DMUL R18, R22, R22 ;  /* 0x0000001616127228 */ /* 0x001fd00000000000 */
[----:B------:R-:W-:-:S08]  /*6c10*/  DFMA R18, R24, -R18, 1 ;  /* 0x3ff000001812742b */ /* 0x000fd00000000812 */
[----:B------:R-:W-:Y:S02]  /*6c20*/  DFMA R16, R18, R16, 0.5 ;  /* 0x3fe000001210742b */ /* 0x000fe40000000010 */
[----:B------:R-:W-:-:S08]  /*6c30*/  DMUL R18, R22, R18 ;  /* 0x0000001216127228 */ /* 0x000fd00000000000 */
[----:B------:R-:W-:-:S08]  /*6c40*/  DFMA R18, R16, R18, R22 ;  /* 0x000000121012722b */ /* 0x000fd00000000016 */
[----:B------:R-:W-:Y:S02]  /*6c50*/  DMUL R16, R24, R18 ;  /* 0x0000001218107228 */ /* 0x000fe40000000000 */
[----:B------:R-:W-:-:S06]  /*6c60*/  VIADD R19, R19, 0xfff00000 ;  /* 0xfff0000013137836 */ /* 0x000fcc0000000000 */
[----:B------:R-:W-:-:S08]  /*6c70*/  DFMA R22, R16, -R16, R24 ;  /* 0x800000101016722b */ /* 0x000fd00000000018 */
[----:B------:R-:W-:-:S10]  /*6c80*/  DFMA R18, R18, R22, R16 ;  /* 0x000000161212722b */ /* 0x000fd40000000010 */
[----:B------:R-:W-:Y:S01]  /*6c90*/  IADD3 R19, PT, PT, R19, -0x3500000, RZ ;  /* 0xfcb0000013137810 */ /* 0x000fe20007ffe0ff */
[----:B------:R-:W-:Y:S06]  /*6ca0*/  BRA `(.L_x_93) ;  /* 0x0000000000047947 */ /* 0x000fec0003800000 */
.L_x_94:
[----:B------:R-:W-:-:S11]  /*6cb0*/  DADD R18, R16, R16 ;  /* 0x0000000010127229 */ /* 0x000fd60000000010 */
.L_x_93:
[----:B------:R-:W-:Y:S05]  /*6cc0*/  BSYNC.RECONVERGENT B2 ;  /* 0x0000000000027941 */ /* 0x000fea0003800200 */
.L_x_91:
[----:B------:R-:W-:Y:S01]  /*6cd0*/  MOV R21, 0x0 ;  /* 0x0000000000157802 */ /* 0x000fe20000000f00 */
[----:B------:R-:W-:Y:S02]  /*6ce0*/  IMAD.MOV.U32 R72, RZ, RZ, R18 ;  /* 0x000000ffff487224 */ /* 0x000fe400078e0012 */
[----:B------:R-:W-:Y:S01]  /*6cf0*/  IMAD.MOV.U32 R73, RZ, RZ, R19 ;  /* 0x000000ffff497224 */ /* 0x000fe200078e0013 */
[----:B------:R-:W-:Y:S06]  /*6d00*/  RET.REL.NODEC R20 `(rvi_many_series_one_param_f32) ;  /* 0xffffff9014bc7950 */ /* 0x000fec0003c3ffff */
        .weak           $__internal_3_$__cuda_sm3x_div_rn_noftz_f32_slowpath
        .type           $__internal_3_$__cuda_sm3x_div_rn_noftz_f32_slowpath,@function
        .size           $__internal_3_$__cuda_sm3x_div_rn_noftz_f32_slowpath,(.L_x_177 - $__internal_3_$__cuda_sm3x_div_rn_noftz_f32_slowpath)
$__internal_3_$__cuda_sm3x_div_rn_noftz_f32_slowpath:
[----:B------:R-:W-:Y:S01]  /*6d10*/  SHF.R.U32.HI R4, RZ, 0x17, R6 ;  /* 0x00000017ff047819 */ /* 0x000fe20000011606 */
[----:B------:R-:W-:Y:S01]  /*6d20*/  BSSY.RECONVERGENT B3, `(.L_x_95) ;  /* 0x0000064000037945 */ /* 0x000fe20003800200 */
[----:B------:R-:W-:Y:S02]  /*6d30*/  SHF.R.U32.HI R0, RZ, 0x17, R3 ;  /* 0x00000017ff007819 */ /* 0x000fe40000011603 */
[----:B------:R-:W-:Y:S02]  /*6d40*/  LOP3.LUT R21, R4, 0xff, RZ, 0xc0, !PT ;  /* 0x000000ff04157812 */ /* 0x000fe400078ec0ff */
[----:B------:R-:W-:Y:S02]  /*6d50*/  LOP3.LUT R16, R0, 0xff, RZ, 0xc0, !PT ;  /* 0x000000ff00107812 */ /* 0x000fe400078ec0ff */
[----:B------:R-:W-:Y:S01]  /*6d60*/  MOV R4, R6 ;  /* 0x0000000600047202 */ /* 0x000fe20000000f00 */
[----:B------:R-:W-:Y:S02]  /*6d70*/  VIADD R17, R21, 0xffffffff ;  /* 0xffffffff15117836 */ /* 0x000fe40000000000 */
[----:B------:R-:W-:-:S03]  /*6d80*/  VIADD R7, R16, 0xffffffff ;  /* 0xffffffff10077836 */ /* 0x000fc60000000000 */
[----:B------:R-:W-:-:S04]  /*6d90*/  ISETP.GT.U32.AND P0, PT, R17, 0xfd, PT ;  /* 0x000000fd1100780c */ /* 0x000fc80003f04070 */
[----:B------:R-:W-:-:S13]  /*6da0*/  ISETP.GT.U32.OR P0, PT, R7, 0xfd, P0 ;  /* 0x000000fd0700780c */ /* 0x000fda0000704470 */
[----:B------:R-:W-:Y:S01]  /*6db0*/  @!P0 IMAD.MOV.U32 R5, RZ, RZ, RZ ;  /* 0x000000ffff058224 */ /* 0x000fe200078e00ff */
[----:B------:R-:W-:Y:S06]  /*6dc0*/  @!P0 BRA `(.L_x_96) ;  /* 0x0000000000608947 */ /* 0x000fec0003800000 */
[----:B------:R-:W-:Y:S01]  /*6dd0*/  FSETP.GTU.FTZ.AND P0, PT, |R3|, +INF , PT ;  /* 0x7f8000000300780b */ /* 0x000fe20003f1c200 */
[----:B------:R-:W-:Y:S01]  /*6de0*/  IMAD.MOV.U32 R0, RZ, RZ, R6 ;  /* 0x000000ffff007224 */ /* 0x000fe200078e0006 */
[----:B------:R-:W-:-:S04]  /*6df0*/  FSETP.GTU.FTZ.AND P1, PT, |R6|, +INF , PT ;  /* 0x7f8000000600780b */ /* 0x000fc80003f3c200 */
[----:B------:R-:W-:-:S13]  /*6e00*/  PLOP3.LUT P0, PT, P0, P1, PT, 0xf8, 0x8f ;  /* 0x00000000008f781c */ /* 0x000fda0000703f70 */
[----:B------:R-:W-:Y:S05]  /*6e10*/  @P0 BRA `(.L_x_97) ;  /* 0x00000004004c0947 */ /* 0x000fea0003800000 */
[----:B------:R-:W-:-:S13]  /*6e20*/  LOP3.LUT P0, RZ, R4, 0x7fffffff, R3, 0xc8, !PT ;  /* 0x7fffffff04ff7812 */ /* 0x000fda000780c803 */
[----:B------:R-:W-:Y:S05]  /*6e30*/  @!P0 BRA `(.L_x_98) ;  /* 0x00000004003c8947 */ /* 0x000fea0003800000 */
[C---:B------:R-:W-:Y:S02]  /*6e40*/  FSETP.NEU.FTZ.AND P0, PT, |R3|.reuse, +INF , PT ;  /* 0x7f8000000300780b */ /* 0x040fe40003f1d200 */
[----:B------:R-:W-:Y:S02]  /*6e50*/  FSETP.NEU.FTZ.AND P2, PT, |R0|, +INF , PT ;  /* 0x7f8000000000780b */ /* 0x000fe40003f5d200 */
[----:B------:R-:W-:-:S11]  /*6e60*/  FSETP.NEU.FTZ.AND P1, PT, |R3|, +INF , PT ;  /* 0x7f8000000300780b */ /* 0x000fd60003f3d200 */
[----:B------:R-:W-:Y:S05]  /*6e70*/  @!P2 BRA !P0, `(.L_x_98) ;  /* 0x00000004002ca947 */ /* 0x000fea0004000000 */
[----:B------:R-:W-:-:S04]  /*6e80*/  LOP3.LUT P0, RZ, R3, 0x7fffffff, RZ, 0xc0, !PT ;  /* 0x7fffffff03ff7812 */ /* 0x000fc8000780c0ff */
[----:B------:R-:W-:-:S13]  /*6e90*/  PLOP3.LUT P0, PT, P2, P0, PT, 0x2f, 0xf2 ;  /* 0x0000000000f2781c */ /* 0x000fda0001700577 */
[----:B------:R-:W-:Y:S05]  /*6ea0*/  @P0 BRA `(.L_x_99) ;  /* 0x0000000400180947 */ /* 0x000fea0003800000 */
[----:B------:R-:W-:-:S04]  /*6eb0*/  LOP3.LUT P0, RZ, R4, 0x7fffffff, RZ, 0xc0, !PT ;  /* 0x7fffffff04ff7812 */ /* 0x000fc8000780c0ff */
[----:B------:R-:W-:-:S13]  /*6ec0*/  PLOP3.LUT P0, PT, P1, P0, PT, 0x2f, 0xf2 ;  /* 0x0000000000f2781c */ /* 0x000fda0000f00577 */
[----:B------:R-:W-:Y:S05]  /*6ed0*/  @P0 BRA `(.L_x_100) ;  /* 0x0000000400000947 */ /* 0x000fea0003800000 */
[----:B------:R-:W-:Y:S02]  /*6ee0*/  ISETP.GE.AND P0, PT, R7, RZ, PT ;  /* 0x000000ff0700720c */ /* 0x000fe40003f06270 */
[----:B------:R-:W-:-:S11]  /*6ef0*/  ISETP.GE.AND P1, PT, R17, RZ, PT ;  /* 0x000000ff1100720c */ /* 0x000fd60003f26270 */
[----:B------:R-:W-:Y:S01]  /*6f00*/  @P0 MOV R5, RZ ;  /* 0x000000ff00050202 */ /* 0x000fe20000000f00 */
[----:B------:R-:W-:Y:S02]  /*6f10*/  @!P0 IMAD.MOV.U32 R5, RZ, RZ, -0x40 ;  /* 0xffffffc0ff058424 */ /* 0x000fe400078e00ff */
[----:B------:R-:W-:Y:S01]  /*6f20*/  @!P0 FFMA R3, R3, 1.84467440737095516160e+19, RZ ;  /* 0x5f80000003038823 */ /* 0x000fe200000000ff */
[----:B------:R-:W-:Y:S01]  /*6f30*/  @!P1 FFMA R4, R0, 1.84467440737095516160e+19, RZ ;  /* 0x5f80000000049823 */ /* 0x000fe200000000ff */
[----:B------:R-:W-:-:S07]  /*6f40*/  @!P1 VIADD R5, R5, 0x40 ;  /* 0x0000004005059836 */ /* 0x000fce0000000000 */
.L_x_96:
[----:B------:R-:W-:Y:S01]  /*6f50*/  LEA R7, R21, 0xc0800000, 0x17 ;  /* 0xc080000015077811 */ /* 0x000fe200078eb8ff */
[----:B------:R-:W-:Y:S03]  /*6f60*/  BSSY.RECONVERGENT B4, `(.L_x_101) ;  /* 0x0000036000047945 */ /* 0x000fe60003800200 */
[----:B------:R-:W-:Y:S01]  /*6f70*/  IADD3 R7, PT, PT, -R7, R4, RZ ;  /* 0x0000000407077210 */ /* 0x000fe20007ffe1ff */
[----:B------:R-:W-:-:S03]  /*6f80*/  VIADD R4, R16, 0xffffff81 ;  /* 0xffffff8110047836 */ /* 0x000fc60000000000 */
[----:B------:R-:W0:Y:S01]  /*6f90*/  MUFU.RCP R6, R7 ;  /* 0x0000000700067308 */ /* 0x000e220000001000 */
[----:B------:R-:W-:Y:S01]  /*6fa0*/  FADD.FTZ R17, -R7, -RZ ;  /* 0x800000ff07117221 */ /* 0x000fe20000010100 */
[C---:B------:R-:W-:Y:S01]  /*6fb0*/  IMAD R0, R4.reuse, -0x800000, R3 ;  /* 0xff80000004007824 */ /* 0x040fe200078e0203 */
[----:B------:R-:W-:-:S05]  /*6fc0*/  IADD3 R4, PT, PT, R4, 0x7f, -R21 ;  /* 0x0000007f04047810 */ /* 0x000fca0007ffe815 */
[----:B------:R-:W-:Y:S02]  /*6fd0*/  IMAD.IADD R4, R4, 0x1, R5 ;  /* 0x0000000104047824 */ /* 0x000fe400078e0205 */
[----:B0-----:R-:W-:-:S04]  /*6fe0*/  FFMA R19, R6, R17, 1 ;  /* 0x3f80000006137423 */ /* 0x001fc80000000011 */
[----:B------:R-:W-:-:S04]  /*6ff0*/  FFMA R16, R6, R19, R6 ;  /* 0x0000001306107223 */ /* 0x000fc80000000006 */
[----:B------:R-:W-:-:S04]  /*7000*/  FFMA R3, R0, R16, RZ ;  /* 0x0000001000037223 */ /* 0x000fc800000000ff */
[----:B------:R-:W-:-:S04]  /*7010*/  FFMA R6, R17, R3, R0 ;  /* 0x0000000311067223 */ /* 0x000fc80000000000 */
[----:B------:R-:W-:-:S04]  /*7020*/  FFMA R19, R16, R6, R3 ;  /* 0x0000000610137223 */ /* 0x000fc80000000003 */
[----:B------:R-:W-:-:S04]  /*7030*/  FFMA R6, R17, R19, R0 ;  /* 0x0000001311067223 */ /* 0x000fc80000000000 */
[----:B------:R-:W-:-:S05]  /*7040*/  FFMA R3, R16, R6, R19 ;  /* 0x0000000610037223 */ /* 0x000fca0000000013 */
[----:B------:R-:W-:-:S04]  /*7050*/  SHF.R.U32.HI R0, RZ, 0x17, R3 ;  /* 0x00000017ff007819 */ /* 0x000fc80000011603 */
[----:B------:R-:W-:-:S04]  /*7060*/  LOP3.LUT R0, R0, 0xff, RZ, 0xc0, !PT ;  /* 0x000000ff00007812 */ /* 0x000fc800078ec0ff */
[----:B------:R-:W-:-:S05]  /*7070*/  IADD3 R17, PT, PT, R0, R4, RZ ;  /* 0x0000000400117210 */ /* 0x000fca0007ffe0ff */
[----:B------:R-:W-:-:S05]  /*7080*/  VIADD R0, R17, 0xffffffff ;  /* 0xffffffff11007836 */ /* 0x000fca0000000000 */
[----:B------:R-:W-:-:S13]  /*7090*/  ISETP.GE.U32.AND P0, PT, R0, 0xfe, PT ;  /* 0x000000fe0000780c */ /* 0x000fda0003f06070 */
[----:B------:R-:W-:Y:S05]  /*70a0*/  @!P0 BRA `(.L_x_102) ;  /* 0x0000000000808947 */ /* 0x000fea0003800000 */
[----:B------:R-:W-:-:S13]  /*70b0*/  ISETP.GT.AND P0, PT, R17, 0xfe, PT ;  /* 0x000000fe1100780c */ /* 0x000fda0003f04270 */
[----:B------:R-:W-:Y:S05]  /*70c0*/  @P0 BRA `(.L_x_103) ;  /* 0x00000000006c0947 */ /* 0x000fea0003800000 */
[----:B------:R-:W-:-:S13]  /*70d0*/  ISETP.GE.AND P0, PT, R17, 0x1, PT ;  /* 0x000000011100780c */ /* 0x000fda0003f06270 */
[----:B------:R-:W-:Y:S05]  /*70e0*/  @P0 BRA `(.L_x_104) ;  /* 0x0000000000740947 */ /* 0x000fea0003800000 */
[----:B------:R-:W-:Y:S02]  /*70f0*/  ISETP.GE.AND P0, PT, R17, -0x18, PT ;  /* 0xffffffe81100780c */ /* 0x000fe40003f06270 */
[----:B------:R-:W-:-:S11]  /*7100*/  LOP3.LUT R3, R3, 0x80000000, RZ, 0xc0, !PT ;  /* 0x8000000003037812 */ /* 0x000fd600078ec0ff */
[----:B------:R-:W-:Y:S05]  /*7110*/  @!P0 BRA `(.L_x_104) ;  /* 0x0000000000688947 */ /* 0x000fea0003800000 */
[CCC-:B------:R-:W-:Y:S01]  /*7120*/  FFMA.RZ R0, R16.reuse, R6.reuse, R19.reuse ;  /* 0x0000000610007223 */ /* 0x1c0fe2000000c013 */
[C---:B------:R-:W-:Y:S02]  /*7130*/  VIADD R7, R17.reuse, 0x20 ;  /* 0x0000002011077836 */ /* 0x040fe40000000000 */
[-CC-:B------:R-:W-:Y:S01]  /*7140*/  FFMA.RM R5, R16, R6.reuse, R19.reuse ;  /* 0x0000000610057223 */ /* 0x180fe20000004013 */
[C---:B------:R-:W-:Y:S02]  /*7150*/  ISETP.NE.AND P2, PT, R17.reuse, RZ, PT ;  /* 0x000000ff1100720c */ /* 0x040fe40003f45270 */
[----:B------:R-:W-:Y:S01]  /*7160*/  LOP3.LUT R4, R0, 0x7fffff, RZ, 0xc0, !PT ;  /* 0x007fffff00047812 */ /* 0x000fe200078ec0ff */
[----:B------:R-:W-:Y:S01]  /*7170*/  FFMA.RP R0, R16, R6, R19 ;  /* 0x0000000610007223 */ /* 0x000fe20000008013 */
[----:B------:R-:W-:Y:S02]  /*7180*/  ISETP.NE.AND P1, PT, R17, RZ, PT ;  /* 0x000000ff1100720c */ /* 0x000fe40003f25270 */
[----:B------:R-:W-:-:S02]  /*7190*/  LOP3.LUT R4, R4, 0x800000, RZ, 0xfc, !PT ;  /* 0x0080000004047812 */ /* 0x000fc400078efcff */
[----:B------:R-:W-:Y:S02]  /*71a0*/  IADD3 R6, PT, PT, -R17, RZ, RZ ;  /* 0x000000ff11067210 */ /* 0x000fe40007ffe1ff */
[----:B------:R-:W-:Y:S02]  /*71b0*/  SHF.L.U32 R7, R4, R7, RZ ;  /* 0x0000000704077219 */ /* 0x000fe400000006ff */
[----:B------:R-:W-:Y:S02]  /*71c0*/  FSETP.NEU.FTZ.AND P0, PT, R0, R5, PT ;  /* 0x000000050000720b */ /* 0x000fe40003f1d000 */
[----:B------:R-:W-:Y:S02]  /*71d0*/  SEL R5, R6, RZ, P2 ;  /* 0x000000ff06057207 */ /* 0x000fe40001000000 */
[----:B------:R-:W-:Y:S02]  /*71e0*/  ISETP.NE.AND P1, PT, R7, RZ, P1 ;  /* 0x000000ff0700720c */ /* 0x000fe40000f25270 */
[----:B------:R-:W-:-:S02]  /*71f0*/  SHF.R.U32.HI R5, RZ, R5, R4 ;  /* 0x00000005ff057219 */ /* 0x000fc40000011604 */
[----:B------:R-:W-:Y:S02]  /*7200*/  PLOP3.LUT P0, PT, P0, P1, PT, 0xf8, 0x8f ;  /* 0x00000000008f781c */ /* 0x000fe40000703f70 */
[----:B------:R-:W-:Y:S02]  /*7210*/  SHF.R.U32.HI R7, RZ, 0x1, R5 ;  /* 0x00000001ff077819 */ /* 0x000fe40000011605 */
[----:B------:R-:W-:-:S04]  /*7220*/  SEL R0, RZ, 0x1, !P0 ;  /* 0x00000001ff007807 */ /* 0x000fc80004000000 */
[----:B------:R-:W-:-:S04]  /*7230*/  LOP3.LUT R0, R0, 0x1, R7, 0xf8, !PT ;  /* 0x0000000100007812 */ /* 0x000fc800078ef807 */
[----:B------:R-:W-:-:S05]  /*7240*/  LOP3.LUT R0, R0, R5, RZ, 0xc0, !PT ;  /* 0x0000000500007212 */ /* 0x000fca00078ec0ff */
[----:B------:R-:W-:-:S05]  /*7250*/  IMAD.IADD R0, R7, 0x1, R0 ;  /* 0x0000000107007824 */ /* 0x000fca00078e0200 */
[----:B------:R-:W-:Y:S01]  /*7260*/  LOP3.LUT R3, R0, R3, RZ, 0xfc, !PT ;  /* 0x0000000300037212 */ /* 0x000fe200078efcff */
[----:B------:R-:W-:Y:S06]  /*7270*/  BRA `(.L_x_104) ;  /* 0x0000000000107947 */ /* 0x000fec0003800000 */
.L_x_103:
[----:B------:R-:W-:-:S04]  /*7280*/  LOP3.LUT R3, R3, 0x80000000, RZ, 0xc0, !PT ;  /* 0x8000000003037812 */ /* 0x000fc800078ec0ff */
[----:B------:R-:W-:Y:S01]  /*7290*/  LOP3.LUT R3, R3, 0x7f800000, RZ, 0xfc, !PT ;  /* 0x7f80000003037812 */ /* 0x000fe200078efcff */
[----:B------:R-:W-:Y:S06]  /*72a0*/  BRA `(.L_x_104) ;  /* 0x0000000000047947 */ /* 0x000fec0003800000 */
.L_x_102:
[----:B------:R-:W-:-:S07]  /*72b0*/  IMAD R3, R4, 0x800000, R3 ;  /* 0x0080000004037824 */ /* 0x000fce00078e0203 */
.L_x_104:
[----:B------:R-:W-:Y:S05]  /*72c0*/  BSYNC.RECONVERGENT B4 ;  /* 0x0000000000047941 */ /* 0x000fea0003800200 */
.L_x_101:
[----:B------:R-:W-:Y:S05]  /*72d0*/  BRA `(.L_x_105) ;  /* 0x0000000000207947 */ /* 0x000fea0003800000 */
.L_x_100:
[----:B------:R-:W-:-:S04]  /*72e0*/  LOP3.LUT R3, R4, 0x80000000, R3, 0x48, !PT ;  /* 0x8000000004037812 */ /* 0x000fc800078e4803 */
[----:B------:R-:W-:Y:S01]  /*72f0*/  LOP3.LUT R3, R3, 0x7f800000, RZ, 0xfc, !PT ;  /* 0x7f80000003037812 */ /* 0x000fe200078efcff */
[----:B------:R-:W-:Y:S06]  /*7300*/  BRA `(.L_x_105) ;  /* 0x0000000000147947 */ /* 0x000fec0003800000 */
.L_x_99:
[----:B------:R-:W-:Y:S01]  /*7310*/  LOP3.LUT R3, R4, 0x80000000, R3, 0x48, !PT ;  /* 0x8000000004037812 */ /* 0x000fe200078e4803 */
[----:B------:R-:W-:Y:S06]  /*7320*/  BRA `(.L_x_105) ;  /* 0x00000000000c7947 */ /* 0x000fec0003800000 */
.L_x_98:
[----:B------:R-:W0:Y:S01]  /*7330*/  MUFU.RSQ R3, -QNAN ;  /* 0xffc0000000037908 */ /* 0x000e220000001400 */
[----:B------:R-:W-:Y:S05]  /*7340*/  BRA `(.L_x_105) ;  /* 0x0000000000047947 */ /* 0x000fea0003800000 */
.L_x_97:
[----:B------:R-:W-:-:S07]  /*7350*/  FADD.FTZ R3, R3, R0 ;  /* 0x0000000003037221 */ /* 0x000fce0000010000 */
.L_x_105:
[----:B------:R-:W-:Y:S05]  /*7360*/  BSYNC.RECONVERGENT B3 ;  /* 0x0000000000037941 */ /* 0x000fea0003800200 */
.L_x_95:
[----:B0-----:R-:W-:Y:S01]  /*7370*/  MOV R5, R3 ;  /* 0x0000000300057202 */ /* 0x001fe20000000f00 */
[----:B------:R-:W-:-:S04]  /*7380*/  IMAD.MOV.U32 R3, RZ, RZ, 0x0 ;  /* 0x00000000ff037424 */ /* 0x000fc800078e00ff */
[----:B------:R-:W-:Y:S05]  /*7390*/  RET.REL.NODEC R2 `(rvi_many_series_one_param_f32) ;  /* 0xffffff8c02187950 */ /* 0x000fea0003c3ffff */
.L_x_106:
[----:B------:R-:W-:-:S00]  /*73a0*/  BRA `(.L_x_106) ;  /* 0xfffffffc00fc7947 */ /* 0x000fc0000383ffff */
[----:B------:R-:W-:-:S00]  /*73b0*/  NOP ;  /* 0x0000000000007918 */ /* 0x000fc00000000000 */
        /* <DEDUP_REMOVED lines=12> */
.L_x_177:


//--------------------- .text.rvi_batch_f32       --------------------------
	.section	.text.rvi_batch_f32,"ax",@progbits
	.align	128
        .global         rvi_batch_f32
        .type           rvi_batch_f32,@function
        .size           rvi_batch_f32,(.L_x_181 - rvi_batch_f32)
        .other          rvi_batch_f32,@"STO_CUDA_ENTRY STV_DEFAULT"
rvi_batch_f32:
.text.rvi_batch_f32:
[----:B------:R-:W-:Y:S01]  /*0000*/  LDC R1, c[0x0][0x37c] ;  /* 0x0000df00ff017b82 */ /* 0x000fe20000000800 */
[----:B------:R-:W0:Y:S01]  /*0010*/  S2R R9, SR_CTAID.X ;  /* 0x0000000000097919 */ /* 0x000e220000002500 */
[----:B------:R-:W0:Y:S02]  /*0020*/  LDCU UR4, c[0x0][0x3b0] ;  /* 0x00007600ff0477ac */ /* 0x000e240008000800 */
[----:B0-----:R-:W-:-:S13]  /*0030*/  ISETP.GE.AND P0, PT, R9, UR4, PT ;  /* 0x0000000409007c0c */ /* 0x001fda000bf06270 */
[----:B------:R-:W-:Y:S05]  /*0040*/  @P0 EXIT ;  /* 0x000000000000094d */ /* 0x000fea0003800000 */
[----:B------:R-:W0:Y:S01]  /*0050*/  LDC.64 R4, c[0x0][0x390] ;  /* 0x0000e400ff047b82 */ /* 0x000e220000000a00 */
[----:B------:R-:W1:Y:S07]  /*0060*/  LDCU.64 UR38, c[0x0][0x358] ;  /* 0x00006b00ff2677ac */ /* 0x000e6e0008000a00 */
[----:B------:R-:W2:Y:S08]  /*0070*/  LDC.64 R2, c[0x0][0x388] ;  /* 0x0000e200ff027b82 */ /* 0x000eb00000000a00 */
[----:B------:R-:W3:Y:S01]  /*0080*/  LDC.64 R6, c[0x0][0x398] ;  /* 0x0000e600ff067b82 */ /* 0x000ee20000000a00 */
[----:B0-----:R-:W-:-:S06]  /*0090*/  IMAD.WIDE.U32 R4, R9, 0x4, R4 ;  /* 0x0000000409047825 */ /* 0x001fcc00078e0004 */
[----:B-1----:R-:W4:Y:S01]  /*00a0*/  LDG.E.CONSTANT R4, desc[UR38][R4.64] ;  /* 0x0000002604047981 */ /* 0x002f22000c1e9900 */
[----:B--2---:R-:W-:-:S05]  /*00b0*/  IMAD.WIDE.U32 R2, R9, 0x4, R2 ;  /* 0x0000000409027825 */ /* 0x004fca00078e0002 */
[----:B------:R-:W2:Y:S01]  /*00c0*/  LDG.E.CONSTANT R45, desc[UR38][R2.64] ;  /* 0x00000026022d7981 */ /* 0x000ea2000c1e9900 */
[----:B----4-:R-:W-:-:S13]  /*00d0*/  R2UR UR30, R4 ;  /* 0x00000000041e72ca */ /* 0x010fda00000e0000 */
[----:B--2---:R-:W-:-:S04]  /*00e0*/  VIMNMX R0, PT, PT, R45, UR30, PT ;  /* 0x0000001e2d007c48 */ /* 0x004fc8000bfe0100 */
[----:B------:R-:W-:-:S13]  /*00f0*/  ISETP.GE.AND P0, PT, R0, 0x1, PT ;  /* 0x000000010000780c */ /* 0x000fda0003f06270 */
[----:B---3--:R-:W-:Y:S05]  /*0100*/  @!P0 EXIT ;  /* 0x000000000000894d */ /* 0x008fea0003800000 */
[----:B------:R-:W0:Y:S01]  /*0110*/  LDC.64 R4, c[0x0][0x3a0] ;  /* 0x0000e800ff047b82 */ /* 0x000e220000000a00 */
[C---:B------:R-:W-:Y:S01]  /*0120*/  IMAD.WIDE.U32 R2, R9.reuse, 0x4, R6 ;  /* 0x0000000409027825 */ /* 0x040fe200078e0006 */
[----:B------:R-:W1:Y:S04]  /*0130*/  LDCU.64 UR6, c[0x0][0x3a8] ;  /* 0x00007500ff0677ac */ /* 0x000e680008000a00 */
[----:B------:R2:W5:Y:S01]  /*0140*/  LDG.E.CONSTANT R44, desc[UR38][R2.64] ;  /* 0x00000026022c7981 */ /* 0x000562000c1e9900 */
[----:B0-----:R-:W-:-:S05]  /*0150*/  IMAD.WIDE.U32 R4, R9, 0x4, R4 ;  /* 0x0000000409047825 */ /* 0x001fca00078e0004 */
[----:B------:R2:W5:Y:S01]  /*0160*/  LDG.E.CONSTANT R13, desc[UR38][R4.64] ;  /* 0x00000026040d7981 */ /* 0x000562000c1e9900 */
[----:B------:R-:W-:Y:S01]  /*0170*/  R2UR UR31, R45 ;  /* 0x000000002d1f72ca */ /* 0x000fe200000e0000 */
[----:B------:R-:W0:-:S12]  /*0180*/  S2R R0, SR_TID.X ;  /* 0x0000000000007919 */ /* 0x000e180000002100 */
[----:B------:R-:W-:-:S04]  /*0190*/  UIADD3 UR31, UPT, UPT, UR31, -0x1, URZ ;  /* 0xffffffff1f1f7890 */ /* 0x000fc8000fffe0ff */
[----:B-1----:R-:W-:-:S04]  /*01a0*/  UIADD3 UR32, UPT, UPT, UR30, UR7, UR31 ;  /* 0x000000071e207290 */ /* 0x002fc8000fffe01f */
[----:B------:R-:W-:-:S04]  /*01b0*/  UIADD3 UR32, UPT, UPT, UR32, -0x1, URZ ;  /* 0xffffffff20207890 */ /* 0x000fc8000fffe0ff */
[----:B------:R-:W-:-:S04]  /*01c0*/  UISETP.LT.AND UP0, UPT, UR32, UR6, UPT ;  /* 0x000000062000728c */ /* 0x000fc8000bf01270 */
[----:B------:R-:W-:-:S06]  /*01d0*/  USEL UR4, UR32, UR6, UP0 ;  /* 0x0000000620047287 */ /* 0x000fcc0008000000 */
[C---:B0-----:R-:W-:Y:S01]  /*01e0*/  ISETP.GE.AND P0, PT, R0.reuse, UR4, PT ;  /* 0x0000000400007c0c */ /* 0x041fe2000bf06270 */
[----:B------:R-:W-:Y:S01]  /*01f0*/  BSSY.RECONVERGENT B0, `(.L_x_107) ;  /* 0x000000d000007945 */ /* 0x000fe20003800200 */
[----:B------:R-:W-:Y:S01]  /*0200*/  ISETP.NE.AND P1, PT, R0, RZ, PT ;  /* 0x000000ff0000720c */ /* 0x000fe20003f25270 */
[----:B------:R-:W-:-:S10]  /*0210*/  IMAD R9, R9, UR6, RZ ;  /* 0x0000000609097c24 */ /* 0x000fd4000f8e02ff */
[----:B--2---:R-:W-:Y:S05]  /*0220*/  @P0 BRA `(.L_x_108) ;  /* 0x0000000000240947 */ /* 0x004fea0003800000 */
[----:B------:R-:W0:Y:S01]  /*0230*/  LDC R7, c[0x0][0x360] ;  /* 0x0000d800ff077b82 */ /* 0x000e220000000800 */
[----:B------:R-:W-:-:S07]  /*0240*/  IMAD.MOV.U32 R11, RZ, RZ, 0x7fc00000 ;  /* 0x7fc00000ff0b7424 */ /* 0x000fce00078e00ff */
[----:B------:R-:W1:Y:S02]  /*0250*/  LDC.64 R4, c[0x0][0x3c0] ;  /* 0x0000f000ff047b82 */ /* 0x000e640000000a00 */
.L_x_109:
[--C-:B--2---:R-:W-:Y:S02]  /*0260*/  IMAD.IADD R3, R9, 0x1, R0.reuse ;  /* 0x0000000109037824 */ /* 0x104fe400078e0200 */
[----:B0-----:R-:W-:Y:S02]  /*0270*/  IMAD.IADD R0, R7, 0x1, R0 ;  /* 0x0000000107007824 */ /* 0x001fe400078e0200 */
[----:B-1----:R-:W-:-:S03]  /*0280*/  IMAD.WIDE R2, R3, 0x4, R4 ;  /* 0x0000000403027825 */ /* 0x002fc600078e0204 */
[----:B------:R-:W-:Y:S02]  /*0290*/  ISETP.GE.AND P0, PT, R0, UR4, PT ;  /* 0x0000000400007c0c */ /* 0x000fe4000bf06270 */
[----:B------:R2:W-:Y:S11]  /*02a0*/  STG.E desc[UR38][R2.64], R11 ;  /* 0x0000000b02007986 */ /* 0x0005f6000c101926 */
[----:B------:R-:W-:Y:S05]  /*02b0*/  @!P0 BRA `(.L_x_109) ;  /* 0xfffffffc00e88947 */ /* 0x000fea000383ffff */
.L_x_108:
[----:B------:R-:W-:Y:S05]  /*02c0*/  BSYNC.RECONVERGENT B0 ;  /* 0x0000000000007941 */ /* 0x000fea0003800200 */
.L_x_107:
[----:B------:R-:W-:Y:S06]  /*02d0*/  BAR.SYNC.DEFER_BLOCKING 0x0 ;  /* 0x0000000000007b1d */ /* 0x000fec0000010000 */
[----:B------:R-:W-:Y:S05]  /*02e0*/  @P1 EXIT ;  /* 0x000000000000194d */ /* 0x000fea0003800000 */
[----:B------:R-:W-:-:S04]  /*02f0*/  UISETP.GE.AND UP0, UPT, UR7, UR6, UPT ;  /* 0x000000060700728c */ /* 0x000fc8000bf06270 */
[----:B------:R-:W-:-:S06]  /*0300*/  UISETP.LT.OR UP0, UPT, UR6, 0x1, UP0 ;  /* 0x000000010600788c */ /* 0x000fcc0008701670 */
[----:B------:R-:W-:-:S13]  /*0310*/  PLOP3.LUT P0, PT, PT, PT, UP0, 0x80, 0x8 ;  /* 0x000000000008781c */ /* 0x000fda0003f0f008 */
[----:B------:R-:W-:Y:S05]  /*0320*/  @P0 EXIT ;  /* 0x000000000000094d */ /* 0x000fea0003800000 */
[----:B--2---:R-:W0:Y:S01]  /*0330*/  I2F.F64.U32 R2, UR30 ;  /* 0x0000001e00027d12 */ /* 0x004e220008201800 */
[----:B------:R-:W1:Y:S01]  /*0340*/  S2R R11, SR_CgaCtaId ;  /* 0x00000000000b7919 */ /* 0x000e620000008800 */
[----:B------:R-:W2:Y:S01]  /*0350*/  LDC R15, c[0x0][0x3b8] ;  /* 0x0000ee00ff0f7b82 */ /* 0x000ea20000000800 */
[----:B------:R-:W-:-:S07]  /*0360*/  MOV R0, 0x400 ;  /* 0x0000040000007802 */ /* 0x000fce0000000f00 */
[----:B------:R-:W3:Y:S01]  /*0370*/  LDC.64 R26, c[0x0][0x3c0] ;  /* 0x0000f000ff1a7b82 */ /* 0x000ee20000000a00 */
[----:B0-----:R-:W0:Y:S01]  /*0380*/  MUFU.RCP64H R5, R3 ;  /* 0x0000000300057308 */ /* 0x001e220000001800 */
[----:B------:R-:W-:-:S05]  /*0390*/  VIADD R4, R3, 0x300402 ;  /* 0x0030040203047836 */ /* 0x000fca0000000000 */
[----:B------:R-:W-:Y:S01]  /*03a0*/  FSETP.GEU.AND P0, PT, |R4|, 5.8789094863358348022e-39, PT ;  /* 0x004004020400780b */ /* 0x000fe20003f0e200 */
[----:B0-----:R-:W-:Y:S01]  /*03b0*/  DFMA R6, -R2, R4, 1 ;  /* 0x3ff000000206742b */ /* 0x001fe20000000104 */
[----:B-1----:R-:W-:Y:S01]  /*03c0*/  LEA R0, R11, R0, 0x18 ;  /* 0x000000000b007211 */ /* 0x002fe200078ec0ff */
[----:B---3--:R-:W-:-:S04]  /*03d0*/  IMAD.WIDE R26, R9, 0x4, R26 ;  /* 0x00000004091a7825 */ /* 0x008fc800078e021a */
[C---:B--2---:R-:W-:Y:S02]  /*03e0*/  IMAD R12, R15.reuse, 0x4, R0 ;  /* 0x000000040f0c7824 */ /* 0x044fe400078e0200 */
[----:B------:R-:W-:Y:S02]  /*03f0*/  DFMA R6, R6, R6, R6 ;  /* 0x000000060606722b */ /* 0x000fe40000000006 */
[----:B------:R-:W-:-:S06]  /*0400*/  IMAD R10, R15, 0x4, R12 ;  /* 0x000000040f0a7824 */ /* 0x000fcc00078e020c */
[----:B------:R-:W-:-:S08]  /*0410*/  DFMA R6, R4, R6, R4 ;  /* 0x000000060406722b */ /* 0x000fd00000000004 */
[----:B------:R-:W-:-:S08]  /*0420*/  DFMA R28, -R2, R6, 1 ;  /* 0x3ff00000021c742b */ /* 0x000fd00000000106 */
[----:B------:R-:W-:Y:S01]  /*0430*/  DFMA R28, R6, R28, R6 ;  /* 0x0000001c061c722b */ /* 0x000fe20000000006 */
[----:B------:R-:W-:Y:S10]  /*0440*/  @P0 BRA `(.L_x_110) ;  /* 0x0000000000100947 */ /* 0x000ff40003800000 */
[----:B------:R-:W-:Y:S02]  /*0450*/  LOP3.LUT R0, R3, 0x7fffffff, RZ, 0xc0, !PT ;  /* 0x7fffffff03007812 */ /* 0x000fe400078ec0ff */
[----:B------:R-:W-:-:S03]  /*0460*/  MOV R11, 0x490 ;  /* 0x00000490000b7802 */ /* 0x000fc60000000f00 */
[----:B------:R-:W-:-:S07]  /*0470*/  VIADD R6, R0, 0xfff00000 ;  /* 0xfff0000000067836 */ /* 0x000fce0000000000 */
[----:B-----5:R-:W-:Y:S05]  /*0480*/  CALL.REL.NOINC `($__internal_4_$__cuda_sm20_dblrcp_rn_slowpath_v3) ;  /* 0x0000003400cc7944 */ /* 0x020fea0003c00000 */
.L_x_110:
[----:B------:R-:W-:Y:S01]  /*0490*/  UIADD3 UR4, UPT, UPT, UR30, 0x1, URZ ;  /* 0x000000011e047890 */ /* 0x000fe2000fffe0ff */
[----:B------:R-:W-:-:S08]  /*04a0*/  IMAD.MOV.U32 R2, RZ, RZ, 0x1 ;  /* 0x00000001ff027424 */ /* 0x000fd000078e00ff */
        /* <DEDUP_REMOVED lines=13> */
[----:B------:R-:W-:Y:S01]  /*0580*/  IMAD.MOV.U32 R36, RZ, RZ, RZ ;  /* 0x000000ffff247224 */ /* 0x000fe200078e00ff */
[----:B------:R-:W-:Y:S01]  /*0590*/  MOV R46, 0x5c0 ;  /* 0x000005c0002e7802 */ /* 0x000fe20000000f00 */
[----:B------:R-:W-:-:S07]  /*05a0*/  IMAD.MOV.U32 R37, RZ, RZ, 0x40000000 ;  /* 0x40000000ff257424 */ /* 0x000fce00078e00ff */
[----:B-----5:R-:W-:Y:S05]  /*05b0*/  CALL.REL.NOINC `($__internal_5_$__cuda_sm20_div_rn_f64_full) ;  /* 0x0000003800207944 */ /* 0x020fea0003c00000 */
[----:B------:R-:W-:Y:S02]  /*05c0*/  IMAD.MOV.U32 R2, RZ, RZ, R30 ;  /* 0x000000ffff027224 */ /* 0x000fe400078e001e */
[----:B------:R-:W-:-:S07]  /*05d0*/  IMAD.MOV.U32 R3, RZ, RZ, R31 ;  /* 0x000000ffff037224 */ /* 0x000fce00078e001f */
.L_x_111:
[----:B------:R-:W0:Y:S02]  /*05e0*/  LDC.64 R4, c[0x0][0x380] ;  /* 0x0000e000ff047b82 */ /* 0x000e240000000a00 */
[----:B0-----:R0:W5:Y:S01]  /*05f0*/  LDG.E.CONSTANT R11, desc[UR38][R4.64] ;  /* 0x00000026040b7981 */ /* 0x001162000c1e9900 */
[----:B------:R0:W1:Y:S01]  /*0600*/  I2F.F64.U32 R24, R45 ;  /* 0x0000002d00187312 */ /* 0x0000620000201800 */
[----:B------:R-:W-:Y:S02]  /*0610*/  PRMT R51, RZ, 0x7610, R51 ;  /* 0x00007610ff337816 */ /* 0x000fe40000000033 */
[----:B------:R-:W-:Y:S02]  /*0620*/  CS2R R22, SRZ ;  /* 0x0000000000167805 */ /* 0x000fe4000001ff00 */
[----:B------:R-:W-:Y:S02]  /*0630*/  LOP3.LUT R9, R45, 0x7, RZ, 0xc0, !PT ;  /* 0x000000072d097812 */ /* 0x000fe400078ec0ff */
[----:B------:R-:W-:-:S02]  /*0640*/  CS2R R20, SRZ ;  /* 0x0000000000147805 */ /* 0x000fc4000001ff00 */
[----:B------:R-:W-:Y:S02]  /*0650*/  LOP3.LUT R8, R45, 0x3, RZ, 0xc0, !PT ;  /* 0x000000032d087812 */ /* 0x000fe400078ec0ff */
[----:B------:R-:W-:Y:S02]  /*0660*/  CS2R R18, SRZ ;  /* 0x0000000000127805 */ /* 0x000fe4000001ff00 */
[----:B------:R-:W-:Y:S02]  /*0670*/  PRMT R7, RZ, 0x7610, R7 ;  /* 0x00007610ff077816 */ /* 0x000fe40000000007 */
[----:B------:R-:W-:Y:S02]  /*0680*/  CS2R R16, SRZ ;  /* 0x0000000000107805 */ /* 0x000fe4000001ff00 */
[----:B------:R-:W-:Y:S01]  /*0690*/  CS2R R14, SRZ ;  /* 0x00000000000e7805 */ /* 0x000fe2000001ff00 */
[----:B------:R-:W-:Y:S01]  /*06a0*/  UMOV UR12, URZ ;  /* 0x000000ff000c7c82 */ /* 0x000fe20008000000 */
        /* <DEDUP_REMOVED lines=15> */
[----:B01----:R-:W-:-:S05]  /*07a0*/  UMOV UR5, URZ ;  /* 0x000000ff00057c82 */ /* 0x003fca0008000000 */
.L_x_153:
[----:B01----:R-:W0:Y:S01]  /*07b0*/  LDC.64 R30, c[0x0][0x380] ;  /* 0x0000e000ff1e7b82 */ /* 0x003e220000000a00 */
[----:B------:R-:W-:Y:S01]  /*07c0*/  IMAD.U32 R5, RZ, RZ, UR12 ;  /* 0x0000000cff057e24 */ /* 0x000fe2000f8e00ff */
[----:B------:R-:W1:Y:S03]  /*07d0*/  LDCU UR21, c[0x0][0x3a8] ;  /* 0x00007500ff1577ac */ /* 0x000e660008000800 */
[----:B0-----:R-:W-:-:S05]  /*07e0*/  IMAD.WIDE.U32 R4, R5, 0x4, R30 ;  /* 0x0000000405047825 */ /* 0x001fca00078e001e */
[----:B--2---:R-:W2:Y:S01]  /*07f0*/  LDG.E.CONSTANT R32, desc[UR38][R4.64] ;  /* 0x0000002604207981 */ /* 0x004ea2000c1e9900 */
[----:B------:R-:W-:Y:S01]  /*0800*/  UMOV UR40, UR12 ;  /* 0x0000000c00287c82 */ /* 0x000fe20008000000 */
[----:B------:R-:W-:Y:S01]  /*0810*/  UIADD3 UR12, UPT, UPT, UR12, 0x1, URZ ;  /* 0x000000010c0c7890 */ /* 0x000fe2000fffe0ff */
[----:B-----5:R-:W-:Y:S01]  /*0820*/  IMAD.MOV.U32 R6, RZ, RZ, R11 ;  /* 0x000000ffff067224 */ /* 0x020fe200078e000b */
[----:B------:R-:W-:Y:S01]  /*0830*/  UMOV UR24, UR6 ;  /* 0x0000000600187c82 */ /* 0x000fe20008000000 */
[----:B------:R-:W-:Y:S01]  /*0840*/  UMOV UR25, UR7 ;  /* 0x0000000700197c82 */ /* 0x000fe20008000000 */
[----:B------:R-:W-:Y:S01]  /*0850*/  UMOV UR33, UR19 ;  /* 0x0000001300217c82 */ /* 0x000fe20008000000 */
[----:B------:R-:W-:Y:S01]  /*0860*/  UMOV UR34, UR18 ;  /* 0x0000001200227c82 */ /* 0x000fe20008000000 */
[----:B------:R-:W-:Y:S01]  /*0870*/  ISETP.LE.AND P0, PT, R45, UR12, PT ;  /* 0x0000000c2d007c0c */ /* 0x000fe2000bf03270 */
[----:B------:R-:W-:Y:S01]  /*0880*/  UMOV UR35, UR17 ;  /* 0x0000001100237c82 */ /* 0x000fe20008000000 */
[----:B------:R-:W-:Y:S01]  /*0890*/  UMOV UR36, UR16 ;  /* 0x0000001000247c82 */ /* 0x000fe20008000000 */
[----:B------:R-:W-:Y:S01]  /*08a0*/  UMOV UR37, UR15 ;  /* 0x0000000f00257c82 */ /* 0x000fe20008000000 */
[----:B-1----:R-:W-:Y:S01]  /*08b0*/  UISETP.NE.AND UP0, UPT, UR12, UR21, UPT ;  /* 0x000000150c00728c */ /* 0x002fe2000bf05270 */
[----:B------:R-:W-:Y:S01]  /*08c0*/  PRMT R0, R51, 0x7610, R0 ;  /* 0x0000761033007816 */ /* 0x000fe20000000000 */
[----:B------:R-:W-:Y:S01]  /*08d0*/  UMOV UR28, UR8 ;  /* 0x00000008001c7c82 */ /* 0x000fe20008000000 */
[----:B------:R-:W-:Y:S01]  /*08e0*/  UMOV UR29, UR9 ;  /* 0x00000009001d7c82 */ /* 0x000fe20008000000 */
[----:B------:R-:W-:Y:S01]  /*08f0*/  UMOV UR26, UR10 ;  /* 0x0000000a001a7c82 */ /* 0x000fe20008000000 */
[----:B------:R-:W-:Y:S01]  /*0900*/  UMOV UR27, UR11 ;  /* 0x0000000b001b7c82 */ /* 0x000fe20008000000 */
[----:B------:R-:W-:-:S02]  /*0910*/  IMAD.MOV.U32 R40, RZ, RZ, 0x7fc00000 ;  /* 0x7fc00000ff287424 */ /* 0x000fc400078e00ff */
[----:B--2---:R-:W-:Y:S01]  /*0920*/  IMAD.MOV.U32 R11, RZ, RZ, R32 ;  /* 0x000000ffff0b7224 */ /* 0x004fe200078e0020 */
[----:B---34-:R-:W-:Y:S06]  /*0930*/  @!P0 BRA `(.L_x_112) ;  /* 0x0000002400088947 */ /* 0x018fec0003800000 */
[----:B------:R-:W-:Y:S01]  /*0940*/  ISETP.NE.AND P0, PT, R13, RZ, PT ;  /* 0x000000ff0d00720c */ /* 0x000fe20003f05270 */
[----:B------:R-:W-:Y:S01]  /*0950*/  UMOV UR21, UR14 ;  /* 0x0000000e00157c82 */ /* 0x000fe20008000000 */
[----:B------:R-:W-:Y:S01]  /*0960*/  UMOV UR22, UR13 ;  /* 0x0000000d00167c82 */ /* 0x000fe20008000000 */
[----:B------:R-:W-:Y:S02]  /*0970*/  IMAD.MOV.U32 R4, RZ, RZ, R18 ;  /* 0x000000ffff047224 */ /* 0x000fe400078e0012 */
[----:B------:R-:W-:-:S08]  /*0980*/  IMAD.MOV.U32 R5, RZ, RZ, R19 ;  /* 0x000000ffff057224 */ /* 0x000fd000078e0013 */
[----:B------:R-:W-:Y:S05]  /*0990*/  @P0 BRA `(.L_x_113) ;  /* 0x0000001000600947 */ /* 0x000fea0003800000 */
[----:B------:R-:W-:-:S09]  /*09a0*/  UISETP.NE.AND UP1, UPT, UR40, UR31, UPT ;  /* 0x0000001f2800728c */ /* 0x000fd2000bf25270 */
[----:B------:R-:W-:Y:S05]  /*09b0*/  BRA.U UP1, `(.L_x_114) ;  /* 0x0000000501807547 */ /* 0x000fea000b800000 */
[----:B------:R-:W-:Y:S01]  /*09c0*/  IMAD.MOV.U32 R32, RZ, RZ, RZ ;  /* 0x000000ffff207224 */ /* 0x000fe200078e00ff */
[----:B------:R-:W-:Y:S02]  /*09d0*/  CS2R R22, SRZ ;  /* 0x0000000000167805 */ /* 0x000fe4000001ff00 */
[----:B------:R-:W-:-:S07]  /*09e0*/  CS2R R20, SRZ ;  /* 0x0000000000147805 */ /* 0x000fce000001ff00 */
.L_x_115:
[----:B------:R-:W0:Y:S02]  /*09f0*/  LDC.64 R30, c[0x0][0x380] ;  /* 0x0000e000ff1e7b82 */ /* 0x000e240000000a00 */
[----:B0-----:R-:W-:-:S06]  /*0a00*/  IMAD.WIDE.U32 R30, R32, 0x4, R30 ;  /* 0x00000004201e7825 */ /* 0x001fcc00078e001e */
[----:B------:R-:W2:Y:S01]  /*0a10*/  LDG.E.CONSTANT R30, desc[UR38][R30.64] ;  /* 0x000000261e1e7981 */ /* 0x000ea2000c1e9900 */
[----:B------:R-:W-:Y:S01]  /*0a20*/  UMOV UR14, UR21 ;  /* 0x00000015000e7c82 */ /* 0x000fe20008000000 */
[----:B------:R-:W-:Y:S01]  /*0a30*/  UMOV UR13, UR22 ;  /* 0x00000016000d7c82 */ /* 0x000fe20008000000 */
[----:B------:R-:W-:Y:S01]  /*0a40*/  IMAD.MOV.U32 R18, RZ, RZ, R4 ;  /* 0x000000ffff127224 */ /* 0x000fe200078e0004 */
[----:B------:R-:W-:Y:S02]  /*0a50*/  MOV R19, R5 ;  /* 0x0000000500137202 */ /* 0x000fe40000000f00 */
[----:B--2---:R-:W-:-:S13]  /*0a60*/  FSETP.NE.AND P0, PT, |R30|, +INF , PT ;  /* 0x7f8000001e00780b */ /* 0x004fda0003f05200 */
[----:B------:R-:W-:Y:S05]  /*0a70*/  @!P0 BRA `(.L_x_112) ;  /* 0x0000002000b88947 */ /* 0x000fea0003800000 */
[----:B------:R-:W-:Y:S01]  /*0a80*/  VIADD R32, R32, 0x1 ;  /* 0x0000000120207836 */ /* 0x000fe20000000000 */
[----:B------:R-:W0:Y:S04]  /*0a90*/  F2F.F64.F32 R18, R30 ;  /* 0x0000001e00127310 */ /* 0x000e280000201800 */
[----:B------:R-:W-:Y:S01]  /*0aa0*/  ISETP.NE.AND P0, PT, R32, R45, PT ;  /* 0x0000002d2000720c */ /* 0x000fe20003f05270 */
[----:B0-----:R-:W-:Y:S02]  /*0ab0*/  DADD R22, R22, R18 ;  /* 0x0000000016167229 */ /* 0x001fe40000000012 */
[----:B------:R-:W-:-:S10]  /*0ac0*/  DFMA R20, R18, R18, R20 ;  /* 0x000000121214722b */ /* 0x000fd40000000014 */
[----:B------:R-:W-:Y:S05]  /*0ad0*/  @P0 BRA `(.L_x_115) ;  /* 0xfffffffc00c40947 */ /* 0x000fea000383ffff */
[----:B------:R-:W0:Y:S01]  /*0ae0*/  MUFU.RCP64H R19, R25 ;  /* 0x0000001900137308 */ /* 0x000e220000001800 */
[----:B------:R-:W-:Y:S01]  /*0af0*/  IMAD.MOV.U32 R18, RZ, RZ, 0x1 ;  /* 0x00000001ff127424 */ /* 0x000fe200078e00ff */
[----:B------:R-:W-:-:S05]  /*0b00*/  FSETP.GEU.AND P1, PT, |R23|, 6.5827683646048100446e-37, PT ;  /* 0x036000001700780b */ /* 0x000fca0003f2e200 */
        /* <DEDUP_REMOVED lines=12> */
[----:B------:R-:W-:Y:S01]  /*0bd0*/  MOV R46, 0xc20 ;  /* 0x00000c20002e7802 */ /* 0x000fe20000000f00 */
[----:B------:R-:W-:Y:S02]  /*0be0*/  IMAD.MOV.U32 R37, RZ, RZ, R23 ;  /* 0x000000ffff257224 */ /* 0x000fe400078e0017 */
[----:B------:R-:W-:Y:S02]  /*0bf0*/  IMAD.MOV.U32 R32, RZ, RZ, R24 ;  /* 0x000000ffff207224 */ /* 0x000fe400078e0018 */
[----:B------:R-:W-:-:S07]  /*0c00*/  IMAD.MOV.U32 R33, RZ, RZ, R25 ;  /* 0x000000ffff217224 */ /* 0x000fce00078e0019 */
[----:B------:R-:W-:Y:S05]  /*0c10*/  CALL.REL.NOINC `($__internal_5_$__cuda_sm20_div_rn_f64_full) ;  /* 0x0000003000887944 */ /* 0x000fea0003c00000 */
[----:B------:R-:W-:Y:S02]  /*0c20*/  IMAD.MOV.U32 R18, RZ, RZ, R30 ;  /* 0x000000ffff127224 */ /* 0x000fe400078e001e */
[----:B------:R-:W-:-:S07]  /*0c30*/  IMAD.MOV.U32 R19, RZ, RZ, R31 ;  /* 0x000000ffff137224 */ /* 0x000fce00078e001f */
.L_x_116:
        /* <DEDUP_REMOVED lines=20> */
.L_x_117:
[----:B------:R-:W-:Y:S01]  /*0d80*/  DFMA R18, -R18, R18, R30 ;  /* 0x000000121212722b */ /* 0x000fe2000000011e */
[----:B------:R-:W-:Y:S01]  /*0d90*/  IMAD.MOV.U32 R32, RZ, RZ, RZ ;  /* 0x000000ffff207224 */ /* 0x000fe200078e00ff */
[----:B------:R-:W-:Y:S01]  /*0da0*/  MOV R35, 0x3fd80000 ;  /* 0x3fd8000000237802 */ /* 0x000fe20000000f00 */
[----:B------:R-:W-:Y:S02]  /*0db0*/  IMAD.MOV.U32 R30, RZ, RZ, RZ ;  /* 0x000000ffff1e7224 */ /* 0x000fe400078e00ff */
[----:B------:R-:W-:-:S03]  /*0dc0*/  IMAD.MOV.U32 R34, RZ, RZ, 0x0 ;  /* 0x00000000ff227424 */ /* 0x000fc600078e00ff */
[----:B------:R-:W-:Y:S02]  /*0dd0*/  DSETP.MAX.AND P0, P1, RZ, R18, PT ;  /* 0x00000012ff00722a */ /* 0x000fe4000390f000 */
[----:B------:R-:W-:-:S04]  /*0de0*/  IMAD.MOV.U32 R31, RZ, RZ, R19 ;  /* 0x000000ffff1f7224 */ /* 0x000fc800078e0013 */
[----:B------:R-:W-:Y:S02]  /*0df0*/  SEL R32, R32, R18, P0 ;  /* 0x0000001220207207 */ /* 0x000fe40000000000 */
[----:B------:R-:W-:-:S06]  /*0e00*/  FSEL R33, R30, R31, P0 ;  /* 0x0000001f1e217208 */ /* 0x000fcc0000000000 */
        /* <DEDUP_REMOVED lines=15> */
[----:B------:R-:W-:Y:S02]  /*0f00*/  IMAD.MOV.U32 R30, RZ, RZ, R34 ;  /* 0x000000ffff1e7224 */ /* 0x000fe400078e0022 */
[----:B------:R-:W-:Y:S01]  /*0f10*/  IMAD.MOV.U32 R40, RZ, RZ, R38 ;  /* 0x000000ffff287224 */ /* 0x000fe200078e0026 */
[----:B------:R-:W-:Y:S01]  /*0f20*/  MOV R38, 0xf60 ;  /* 0x00000f6000267802 */ /* 0x000fe20000000f00 */
[----:B------:R-:W-:Y:S02]  /*0f30*/  IMAD.MOV.U32 R34, RZ, RZ, R18 ;  /* 0x000000ffff227224 */ /* 0x000fe400078e0012 */
[----:B------:R-:W-:-:S07]  /*0f40*/  IMAD.MOV.U32 R35, RZ, RZ, R19 ;  /* 0x000000ffff237224 */ /* 0x000fce00078e0013 */
[----:B------:R-:W-:Y:S05]  /*0f50*/  CALL.REL.NOINC `($__internal_6_$__cuda_sm20_dsqrt_rn_f64_mediumpath_v1) ;  /* 0x00000034002c7944 */ /* 0x000fea0003c00000 */
.L_x_118:
[----:B------:R0:W1:Y:S01]  /*0f60*/  F2F.F32.F64 R40, R40 ;  /* 0x0000002800287310 */ /* 0x0000620000301000 */
[----:B------:R-:W-:Y:S01]  /*0f70*/  IMAD.MOV.U32 R18, RZ, RZ, R4 ;  /* 0x000000ffff127224 */ /* 0x000fe200078e0004 */
[----:B------:R-:W-:Y:S01]  /*0f80*/  UMOV UR14, UR21 ;  /* 0x00000015000e7c82 */ /* 0x000fe20008000000 */
[----:B------:R-:W-:Y:S01]  /*0f90*/  IMAD.MOV.U32 R19, RZ, RZ, R5 ;  /* 0x000000ffff137224 */ /* 0x000fe200078e0005 */
[----:B------:R-:W-:Y:S01]  /*0fa0*/  UMOV UR13, UR22 ;  /* 0x00000016000d7c82 */ /* 0x000fe20008000000 */
[----:B------:R-:W-:Y:S05]  /*0fb0*/  BRA `(.L_x_112) ;  /* 0x0000001c00687947 */ /* 0x000fea0003800000 */
.L_x_114:
[----:B------:R-:W-:-:S13]  /*0fc0*/  R2UR UR23, R45 ;  /* 0x000000002d1772ca */ /* 0x000fda00000e0000 */
[----:B------:R-:W-:-:S06]  /*0fd0*/  UIADD3 UR23, UPT, UPT, -UR23, UR40, URZ ;  /* 0x0000002817177290 */ /* 0x000fcc000fffe1ff */
[----:B------:R-:W-:-:S04]  /*0fe0*/  IMAD.U32 R33, RZ, RZ, UR23 ;  /* 0x00000017ff217e24 */ /* 0x000fc8000f8e00ff */
[----:B------:R-:W-:-:S06]  /*0ff0*/  IMAD.WIDE R30, R33, 0x4, R30 ;  /* 0x00000004211e7825 */ /* 0x000fcc00078e021e */
[----:B------:R-:W2:Y:S01]  /*1000*/  LDG.E.CONSTANT R30, desc[UR38][R30.64] ;  /* 0x000000261e1e7981 */ /* 0x000ea2000c1e9900 */
[----:B------:R-:W-:Y:S02]  /*1010*/  FSETP.NE.AND P0, PT, |R11|, +INF , PT ;  /* 0x7f8000000b00780b */ /* 0x000fe40003f05200 */
[----:B--2---:R-:W-:-:S13]  /*1020*/  FSETP.NE.AND P1, PT, |R30|, +INF , PT ;  /* 0x7f8000001e00780b */ /* 0x004fda0003f25200 */
[----:B------:R-:W-:Y:S05]  /*1030*/  @P0 BRA P1, `(.L_x_119) ;  /* 0x00000004007c0947 */ /* 0x000fea0000800000 */
[----:B------:R-:W-:Y:S02]  /*1040*/  CS2R R22, SRZ ;  /* 0x0000000000167805 */ /* 0x000fe4000001ff00 */
[----:B------:R-:W-:Y:S01]  /*1050*/  CS2R R20, SRZ ;  /* 0x0000000000147805 */ /* 0x000fe2000001ff00 */
[----:B------:R-:W0:Y:S06]  /*1060*/  LDCU.64 UR44, c[0x0][0x380] ;  /* 0x00007000ff2c77ac */ /* 0x000e2c0008000a00 */
.L_x_120:
[----:B0-----:R-:W-:-:S06]  /*1070*/  UIMAD.WIDE UR42, UR23, 0x4, UR44 ;  /* 0x00000004172a78a5 */ /* 0x001fcc000f8e022c */
[----:B------:R-:W-:Y:S02]  /*1080*/  IMAD.U32 R30, RZ, RZ, UR42 ;  /* 0x0000002aff1e7e24 */ /* 0x000fe4000f8e00ff */
[----:B------:R-:W-:-:S05]  /*1090*/  IMAD.U32 R31, RZ, RZ, UR43 ;  /* 0x0000002bff1f7e24 */ /* 0x000fca000f8e00ff */
[----:B------:R-:W2:Y:S01]  /*10a0*/  LDG.E.CONSTANT R30, desc[UR38][R30.64+0x4] ;  /* 0x000004261e1e7981 */ /* 0x000ea2000c1e9900 */
[----:B------:R-:W-:Y:S01]  /*10b0*/  UMOV UR14, UR21 ;  /* 0x00000015000e7c82 */ /* 0x000fe20008000000 */
[----:B------:R-:W-:Y:S01]  /*10c0*/  UMOV UR13, UR22 ;  /* 0x00000016000d7c82 */ /* 0x000fe20008000000 */
[----:B------:R-:W-:Y:S02]  /*10d0*/  IMAD.MOV.U32 R18, RZ, RZ, R4 ;  /* 0x000000ffff127224 */ /* 0x000fe400078e0004 */
[----:B------:R-:W-:Y:S01]  /*10e0*/  IMAD.MOV.U32 R19, RZ, RZ, R5 ;  /* 0x000000ffff137224 */ /* 0x000fe200078e0005 */
[----:B--2---:R-:W-:-:S13]  /*10f0*/  FSETP.NE.AND P0, PT, |R30|, +INF , PT ;  /* 0x7f8000001e00780b */ /* 0x004fda0003f05200 */
[----:B------:R-:W-:Y:S05]  /*1100*/  @!P0 BRA `(.L_x_112) ;  /* 0x0000001c00148947 */ /* 0x000fea0003800000 */
[----:B------:R-:W0:Y:S01]  /*1110*/  F2F.F64.F32 R18, R30 ;  /* 0x0000001e00127310 */ /* 0x000e220000201800 */
[----:B------:R-:W-:-:S04]  /*1120*/  UIADD3 UR23, UPT, UPT, UR23, 0x1, URZ ;  /* 0x0000000117177890 */ /* 0x000fc8000fffe0ff */
[----:B------:R-:W-:Y:S01]  /*1130*/  UISETP.GE.AND UP1, UPT, UR23, UR40, UPT ;  /* 0x000000281700728c */ /* 0x000fe2000bf26270 */
[----:B0-----:R-:W-:Y:S02]  /*1140*/  DADD R22, R22, R18 ;  /* 0x0000000016167229 */ /* 0x001fe40000000012 */
[----:B------:R-:W-:-:S06]  /*1150*/  DFMA R20, R18, R18, R20 ;  /* 0x000000121214722b */ /* 0x000fcc0000000014 */
[----:B------:R-:W-:Y:S05]  /*1160*/  BRA.U !UP1, `(.L_x_120) ;  /* 0xfffffffd09c07547 */ /* 0x000fea000b83ffff */
        /* <DEDUP_REMOVED lines=20> */
[----:B------:R-:W-:Y:S01]  /*12b0*/  MOV R18, R30 ;  /* 0x0000001e00127202 */ /* 0x000fe20000000f00 */
[----:B------:R-:W-:-:S07]  /*12c0*/  IMAD.MOV.U32 R19, RZ, RZ, R31 ;  /* 0x000000ffff137224 */ /* 0x000fce00078e001f */
.L_x_121:
        /* <DEDUP_REMOVED lines=20> */
.L_x_122:
[----:B------:R-:W-:Y:S01]  /*1410*/  DFMA R18, -R18, R18, R30 ;  /* 0x000000121212722b */ /* 0x000fe2000000011e */
[----:B------:R-:W-:Y:S02]  /*1420*/  IMAD.MOV.U32 R32, RZ, RZ, RZ ;  /* 0x000000ffff207224 */ /* 0x000fe400078e00ff */
[----:B------:R-:W-:Y:S02]  /*1430*/  IMAD.MOV.U32 R30, RZ, RZ, RZ ;  /* 0x000000ffff1e7224 */ /* 0x000fe400078e00ff */
[----:B------:R-:W-:Y:S02]  /*1440*/  IMAD.MOV.U32 R38, RZ, RZ, 0x0 ;  /* 0x00000000ff267424 */ /* 0x000fe400078e00ff */
[----:B------:R-:W-:Y:S01]  /*1450*/  IMAD.MOV.U32 R39, RZ, RZ, 0x3fd80000 ;  /* 0x3fd80000ff277424 */ /* 0x000fe200078e00ff */
        /* <DEDUP_REMOVED lines=19> */
[----:B------:R-:W-:Y:S01]  /*1590*/  IMAD.MOV.U32 R30, RZ, RZ, R38 ;  /* 0x000000ffff1e7224 */ /* 0x000fe200078e0026 */
[----:B------:R-:W-:Y:S01]  /*15a0*/  MOV R38, 0x15d0 ;  /* 0x000015d000267802 */ /* 0x000fe20000000f00 */
[----:B------:R-:W-:-:S07]  /*15b0*/  IMAD.MOV.U32 R40, RZ, RZ, R18 ;  /* 0x000000ffff287224 */ /* 0x000fce00078e0012 */
[----:B------:R-:W-:Y:S05]  /*15c0*/  CALL.REL.NOINC `($__internal_6_$__cuda_sm20_dsqrt_rn_f64_mediumpath_v1) ;  /* 0x0000002c00907944 */ /* 0x000fea0003c00000 */
.L_x_123:
[----:B------:R2:W3:Y:S01]  /*15d0*/  F2F.F32.F64 R40, R40 ;  /* 0x0000002800287310 */ /* 0x0004e20000301000 */
[----:B------:R-:W-:Y:S01]  /*15e0*/  IMAD.MOV.U32 R18, RZ, RZ, R4 ;  /* 0x000000ffff127224 */ /* 0x000fe200078e0004 */
[----:B------:R-:W-:Y:S01]  /*15f0*/  UMOV UR14, UR21 ;  /* 0x00000015000e7c82 */ /* 0x000fe20008000000 */
[----:B------:R-:W-:Y:S01]  /*1600*/  IMAD.MOV.U32 R19, RZ, RZ, R5 ;  /* 0x000000ffff137224 */ /* 0x000fe200078e0005 */
[----:B------:R-:W-:Y:S01]  /*1610*/  UMOV UR13, UR22 ;  /* 0x00000016000d7c82 */ /* 0x000fe20008000000 */
[----:B------:R-:W-:Y:S05]  /*1620*/  BRA `(.L_x_112) ;  /* 0x0000001400cc7947 */ /* 0x000fea0003800000 */
.L_x_119:
[----:B------:R-:W0:Y:S01]  /*1630*/  MUFU.RCP64H R5, R25 ;  /* 0x0000001900057308 */ /* 0x000e220000001800 */
[----:B------:R-:W-:-:S07]  /*1640*/  MOV R4, 0x1 ;  /* 0x0000000100047802 */ /* 0x000fce0000000f00 */
        /* <DEDUP_REMOVED lines=15> */
[----:B------:R-:W-:Y:S01]  /*1740*/  DFMA R4, R34, R22, R4 ;  /* 0x000000162204722b */ /* 0x000fe20000000004 */
[----:B------:R-:W-:-:S09]  /*1750*/  IMAD.MOV.U32 R23, RZ, RZ, R37 ;  /* 0x000000ffff177224 */ /* 0x000fd200078e0025 */
[----:B------:R-:W-:-:S05]  /*1760*/  FFMA R22, RZ, R25, R5 ;  /* 0x00000019ff167223 */ /* 0x000fca0000000005 */
[----:B------:R-:W-:Y:S01]  /*1770*/  FSETP.GT.AND P0, PT, |R22|, 1.469367938527859385e-39, PT ;  /* 0x001000001600780b */ /* 0x000fe20003f04200 */
[----:B------:R-:W-:-:S12]  /*1780*/  IMAD.MOV.U32 R22, RZ, RZ, R36 ;  /* 0x000000ffff167224 */ /* 0x000fd800078e0024 */
[----:B------:R-:W-:Y:S05]  /*1790*/  @P0 BRA P1, `(.L_x_124) ;  /* 0x0000000000180947 */ /* 0x000fea0000800000 */
[----:B------:R-:W-:Y:S01]  /*17a0*/  IMAD.MOV.U32 R32, RZ, RZ, R24 ;  /* 0x000000ffff207224 */ /* 0x000fe200078e0018 */
[----:B------:R-:W-:Y:S01]  /*17b0*/  MOV R46, 0x17e0 ;  /* 0x000017e0002e7802 */ /* 0x000fe20000000f00 */
[----:B------:R-:W-:-:S07]  /*17c0*/  IMAD.MOV.U32 R33, RZ, RZ, R25 ;  /* 0x000000ffff217224 */ /* 0x000fce00078e0019 */
[----:B------:R-:W-:Y:S05]  /*17d0*/  CALL.REL.NOINC `($__internal_5_$__cuda_sm20_div_rn_f64_full) ;  /* 0x0000002400987944 */ /* 0x000fea0003c00000 */
[----:B------:R-:W-:Y:S02]  /*17e0*/  IMAD.MOV.U32 R4, RZ, RZ, R30 ;  /* 0x000000ffff047224 */ /* 0x000fe400078e001e */
[----:B------:R-:W-:-:S07]  /*17f0*/  IMAD.MOV.U32 R5, RZ, RZ, R31 ;  /* 0x000000ffff057224 */ /* 0x000fce00078e001f */
.L_x_124:
        /* <DEDUP_REMOVED lines=20> */
.L_x_125:
        /* <DEDUP_REMOVED lines=25> */
[----:B------:R-:W-:Y:S01]  /*1ad0*/  MOV R38, 0x1b00 ;  /* 0x00001b0000267802 */ /* 0x000fe20000000f00 */
[----:B------:R-:W-:-:S07]  /*1ae0*/  IMAD.MOV.U32 R40, RZ, RZ, R4 ;  /* 0x000000ffff287224 */ /* 0x000fce00078e0004 */
[----:B------:R-:W-:Y:S05]  /*1af0*/  CALL.REL.NOINC `($__internal_6_$__cuda_sm20_dsqrt_rn_f64_mediumpath_v1) ;  /* 0x0000002800447944 */ /* 0x000fea0003c00000 */
.L_x_126:
[----:B------:R4:W0:Y:S01]  /*1b00*/  F2F.F32.F64 R40, R40 ;  /* 0x0000002800287310 */ /* 0x0008220000301000 */
[----:B------:R-:W-:Y:S05]  /*1b10*/  BRA `(.L_x_112) ;  /* 0x0000001000907947 */ /* 0x000fea0003800000 */
.L_x_113:
[----:B------:R-:W-:Y:S01]  /*1b20*/  FSETP.NE.AND P0, PT, |R32|, +INF , PT ;  /* 0x7f8000002000780b */ /* 0x000fe20003f05200 */
[----:B------:R-:W-:Y:S01]  /*1b30*/  UMOV UR14, URZ ;  /* 0x000000ff000e7c82 */ /* 0x000fe20008000000 */
[----:B------:R-:W-:Y:S01]  /*1b40*/  UMOV UR13, URZ ;  /* 0x000000ff000d7c82 */ /* 0x000fe20008000000 */
[----:B------:R-:W-:-:S10]  /*1b50*/  CS2R R18, SRZ ;  /* 0x0000000000127805 */ /* 0x000fd4000001ff00 */
[----:B------:R-:W-:Y:S05]  /*1b60*/  @!P0 BRA `(.L_x_112) ;  /* 0x00000010007c8947 */ /* 0x000fea0003800000 */
[----:B------:R-:W-:-:S13]  /*1b70*/  ISETP.LE.AND P0, PT, R45, UR21, PT ;  /* 0x000000152d007c0c */ /* 0x000fda000bf03270 */
[----:B------:R-:W-:Y:S05]  /*1b80*/  @P0 BRA `(.L_x_127) ;  /* 0x0000000800300947 */ /* 0x000fea0003800000 */
[----:B------:R-:W-:Y:S01]  /*1b90*/  IMAD.U32 R19, RZ, RZ, UR22 ;  /* 0x00000016ff137e24 */ /* 0x000fe2000f8e00ff */
[----:B------:R-:W-:Y:S01]  /*1ba0*/  UIADD3 UR14, UPT, UPT, UR21, 0x1, URZ ;  /* 0x00000001150e7890 */ /* 0x000fe2000fffe0ff */
[----:B------:R-:W-:Y:S01]  /*1bb0*/  R2UR UR23, R45 ;  /* 0x000000002d1772ca */ /* 0x000fe200000e0000 */
[----:B------:R-:W-:Y:S01]  /*1bc0*/  UIADD3 UR13, UPT, UPT, UR22, 0x1, URZ ;  /* 0x00000001160d7890 */ /* 0x000fe2000fffe0ff */
[----:B------:R-:W-:Y:S02]  /*1bd0*/  IMAD R30, R19, 0x4, R10 ;  /* 0x00000004131e7824 */ /* 0x000fe400078e020a */
[----:B------:R-:W0:Y:S01]  /*1be0*/  F2F.F64.F32 R18, R11 ;  /* 0x0000000b00127310 */ /* 0x000e220000201800 */
[----:B------:R-:W-:Y:S02]  /*1bf0*/  ISETP.NE.AND P0, PT, R45, UR14, PT ;  /* 0x0000000e2d007c0c */ /* 0x000fe4000bf05270 */
[----:B------:R1:W-:Y:S06]  /*1c00*/  STS [R30], R11 ;  /* 0x0000000b1e007388 */ /* 0x0003ec0000000800 */
[----:B------:R-:W-:-:S04]  /*1c10*/  UISETP.NE.AND UP1, UPT, UR13, UR23, UPT ;  /* 0x000000170d00728c */ /* 0x000fc8000bf25270 */
[----:B------:R-:W-:Y:S01]  /*1c20*/  USEL UR13, UR13, URZ, UP1 ;  /* 0x000000ff0d0d7287 */ /* 0x000fe20008800000 */
[----:B0-----:R-:W-:Y:S01]  /*1c30*/  DADD R18, R4, R18 ;  /* 0x0000000004127229 */ /* 0x001fe20000000012 */
[----:B-1----:R-:W-:Y:S10]  /*1c40*/  @P0 BRA `(.L_x_112) ;  /* 0x0000001000440947 */ /* 0x002ff40003800000 */
[----:B------:R-:W0:Y:S01]  /*1c50*/  MUFU.RCP64H R5, R25 ;  /* 0x0000001900057308 */ /* 0x000e220000001800 */
[----:B------:R-:W-:Y:S01]  /*1c60*/  IMAD.MOV.U32 R4, RZ, RZ, 0x1 ;  /* 0x00000001ff047424 */ /* 0x000fe200078e00ff */
[----:B------:R-:W-:Y:S02]  /*1c70*/  FSETP.GEU.AND P2, PT, |R19|, 6.5827683646048100446e-37, PT ;  /* 0x036000001300780b */ /* 0x000fe40003f4e200 */
[----:B------:R-:W-:-:S03]  /*1c80*/  ISETP.GE.U32.AND P1, PT, R45, 0x8, PT ;  /* 0x000000082d00780c */ /* 0x000fc60003f26070 */
        /* <DEDUP_REMOVED lines=19> */
.L_x_128:
[----:B------:R-:W-:Y:S01]  /*1dc0*/  IMAD.MOV.U32 R48, RZ, RZ, RZ ;  /* 0x000000ffff307224 */ /* 0x000fe200078e00ff */
[----:B------:R-:W-:Y:S01]  /*1dd0*/  CS2R R36, SRZ ;  /* 0x0000000000247805 */ /* 0x000fe2000001ff00 */
[----:B------:R-:W-:Y:S06]  /*1de0*/  @!P1 BRA `(.L_x_129) ;  /* 0x00000000008c9947 */ /* 0x000fec0003800000 */
[----:B------:R-:W-:Y:S01]  /*1df0*/  IMAD.MOV.U32 R49, RZ, RZ, RZ ;  /* 0x000000ffff317224 */ /* 0x000fe200078e00ff */
[----:B------:R-:W-:Y:S02]  /*1e00*/  LOP3.LUT R48, R45, 0x7ffffff8, RZ, 0xc0, !PT ;  /* 0x7ffffff82d307812 */ /* 0x000fe400078ec0ff */
[----:B------:R-:W-:-:S07]  /*1e10*/  CS2R R36, SRZ ;  /* 0x0000000000247805 */ /* 0x000fce000001ff00 */
.L_x_130:
[C---:B------:R-:W-:Y:S02]  /*1e20*/  IMAD R50, R49.reuse, 0x4, R10 ;  /* 0x0000000431327824 */ /* 0x040fe400078e020a */
[----:B------:R-:W-:-:S03]  /*1e30*/  VIADD R49, R49, 0x8 ;  /* 0x0000000831317836 */ /* 0x000fc60000000000 */
[----:B------:R-:W0:Y:S02]  /*1e40*/  LDS.64 R46, [R50] ;  /* 0x00000000322e7984 */ /* 0x000e240000000a00 */
[----:B------:R-:W-:Y:S02]  /*1e50*/  ISETP.NE.AND P0, PT, R49, R48, PT ;  /* 0x000000303100720c */ /* 0x000fe40003f05270 */
[----:B------:R-:W1:Y:S04]  /*1e60*/  LDS.64 R30, [R50+0x8] ;  /* 0x00000800321e7984 */ /* 0x000e680000000a00 */
[----:B------:R-:W-:Y:S04]  /*1e70*/  LDS.64 R4, [R50+0x10] ;  /* 0x0000100032047984 */ /* 0x000fe80000000a00 */
[----:B------:R-:W2:Y:S01]  /*1e80*/  LDS.64 R32, [R50+0x18] ;  /* 0x0000180032207984 */ /* 0x000ea20000000a00 */
[----:B0-----:R-:W0:Y:S08]  /*1e90*/  F2F.F64.F32 R40, R46 ;  /* 0x0000002e00287310 */ /* 0x001e300000201800 */
[----:B------:R-:W3:Y:S01]  /*1ea0*/  F2F.F64.F32 R38, R47 ;  /* 0x0000002f00267310 */ /* 0x000ee20000201800 */
[----:B0-----:R-:W-:-:S07]  /*1eb0*/  DADD R40, R40, -R42 ;  /* 0x0000000028287229 */ /* 0x001fce000000082a */
[----:B-1----:R-:W0:Y:S01]  /*1ec0*/  F2F.F64.F32 R34, R30 ;  /* 0x0000001e00227310 */ /* 0x002e220000201800 */
[----:B------:R-:W-:Y:S02]  /*1ed0*/  DADD R40, |R40|, R36 ;  /* 0x0000000028287229 */ /* 0x000fe40000000224 */
[----:B---3--:R-:W-:-:S05]  /*1ee0*/  DADD R38, R38, -R42 ;  /* 0x0000000026267229 */ /* 0x008fca000000082a */
[----:B------:R-:W1:Y:S03]  /*1ef0*/  F2F.F64.F32 R36, R31 ;  /* 0x0000001f00247310 */ /* 0x000e660000201800 */
[----:B------:R-:W-:-:S05]  /*1f00*/  DADD R38, R40, |R38| ;  /* 0x0000000028267229 */ /* 0x000fca0000000426 */
[----:B--2---:R-:W2:Y:S01]  /*1f10*/  F2F.F64.F32 R30, R33 ;  /* 0x00000021001e7310 */ /* 0x004ea20000201800 */
[--C-:B0-----:R-:W-:Y:S02]  /*1f20*/  DADD R40, R34, -R42.reuse ;  /* 0x0000000022287229 */ /* 0x101fe4000000082a */
[----:B-1----:R-:W-:-:S05]  /*1f30*/  DADD R36, R36, -R42 ;  /* 0x0000000024247229 */ /* 0x002fca000000082a */
[----:B------:R-:W0:Y:S01]  /*1f40*/  F2F.F64.F32 R34, R4 ;  /* 0x0000000400227310 */ /* 0x000e220000201800 */
[----:B------:R-:W-:Y:S02]  /*1f50*/  DADD R38, R38, |R40| ;  /* 0x0000000026267229 */ /* 0x000fe40000000428 */
[----:B--2---:R-:W-:-:S05]  /*1f60*/  DADD R30, R30, -R42 ;  /* 0x000000001e1e7229 */ /* 0x004fca000000082a */
[----:B------:R-:W1:Y:S01]  /*1f70*/  F2F.F64.F32 R40, R5 ;  /* 0x0000000500287310 */ /* 0x000e620000201800 */
[----:B------:R-:W-:Y:S02]  /*1f80*/  DADD R36, R38, |R36| ;  /* 0x0000000026247229 */ /* 0x000fe40000000424 */
[----:B0-----:R-:W-:-:S05]  /*1f90*/  DADD R38, R34, -R42 ;  /* 0x0000000022267229 */ /* 0x001fca000000082a */
[----:B------:R-:W0:Y:S03]  /*1fa0*/  F2F.F64.F32 R34, R32 ;  /* 0x0000002000227310 */ /* 0x000e260000201800 */
[----:B------:R-:W-:Y:S02]  /*1fb0*/  DADD R36, R36, |R38| ;  /* 0x0000000024247229 */ /* 0x000fe40000000426 */
[--C-:B-1----:R-:W-:Y:S02]  /*1fc0*/  DADD R40, R40, -R42.reuse ;  /* 0x0000000028287229 */ /* 0x102fe4000000082a */
[----:B0-----:R-:W-:-:S06]  /*1fd0*/  DADD R34, R34, -R42 ;  /* 0x0000000022227229 */ /* 0x001fcc000000082a */
[----:B------:R-:W-:-:S08]  /*1fe0*/  DADD R36, R36, |R40| ;  /* 0x0000000024247229 */ /* 0x000fd00000000428 */
[----:B------:R-:W-:-:S08]  /*1ff0*/  DADD R36, R36, |R34| ;  /* 0x0000000024247229 */ /* 0x000fd00000000422 */
[----:B------:R-:W-:Y:S01]  /*2000*/  DADD R36, R36, |R30| ;  /* 0x0000000024247229 */ /* 0x000fe2000000041e */
[----:B------:R-:W-:Y:S10]  /*2010*/  @P0 BRA `(.L_x_130) ;  /* 0xfffffffc00800947 */ /* 0x000ff4000383ffff */
.L_x_129:
[----:B------:R-:W-:-:S13]  /*2020*/  ISETP.NE.AND P0, PT, R9, RZ, PT ;  /* 0x000000ff0900720c */ /* 0x000fda0003f05270 */
[----:B------:R-:W-:Y:S05]  /*2030*/  @!P0 BRA `(.L_x_131) ;  /* 0x0000000000a88947 */ /* 0x000fea0003800000 */
[----:B------:R-:W-:Y:S01]  /*2040*/  VIADD R4, R9, 0xffffffff ;  /* 0xffffffff09047836 */ /* 0x000fe20000000000 */
[----:B------:R-:W-:-:S04]  /*2050*/  ISETP.NE.AND P1, PT, R8, RZ, PT ;  /* 0x000000ff0800720c */ /* 0x000fc80003f25270 */
[----:B------:R-:W-:-:S13]  /*2060*/  ISETP.GE.U32.AND P0, PT, R4, 0x3, PT ;  /* 0x000000030400780c */ /* 0x000fda0003f06070 */
[----:B------:R-:W-:Y:S05]  /*2070*/  @!P0 BRA `(.L_x_132) ;  /* 0x0000000000488947 */ /* 0x000fea0003800000 */
[C---:B------:R-:W-:Y:S02]  /*2080*/  IMAD R34, R48.reuse, 0x4, R10 ;  /* 0x0000000430227824 */ /* 0x040fe400078e020a */
[----:B------:R-:W-:-:S03]  /*2090*/  VIADD R48, R48, 0x4 ;  /* 0x0000000430307836 */ /* 0x000fc60000000000 */
[----:B------:R-:W0:Y:S04]  /*20a0*/  LDS R35, [R34] ;  /* 0x0000000022237984 */ /* 0x000e280000000800 */
[----:B------:R-:W1:Y:S04]  /*20b0*/  LDS R38, [R34+0x4] ;  /* 0x0000040022267984 */ /* 0x000e680000000800 */
[----:B------:R-:W2:Y:S04]  /*20c0*/  LDS R39, [R34+0x8] ;  /* 0x0000080022277984 */ /* 0x000ea80000000800 */
[----:B------:R-:W3:Y:S01]  /*20d0*/  LDS R40, [R34+0xc] ;  /* 0x00000c0022287984 */ /* 0x000ee20000000800 */
[----:B0-----:R-:W0:Y:S08]  /*20e0*/  F2F.F64.F32 R32, R35 ;  /* 0x0000002300207310 */ /* 0x001e300000201800 */
[----:B-1----:R-:W1:Y:S01]  /*20f0*/  F2F.F64.F32 R30, R38 ;  /* 0x00000026001e7310 */ /* 0x002e620000201800 */
[----:B0-----:R-:W-:-:S07]  /*2100*/  DADD R32, R32, -R42 ;  /* 0x0000000020207229 */ /* 0x001fce000000082a */
[----:B--2---:R-:W0:Y:S01]  /*2110*/  F2F.F64.F32 R4, R39 ;  /* 0x0000002700047310 */ /* 0x004e220000201800 */
[----:B------:R-:W-:Y:S02]  /*2120*/  DADD R36, R36, |R32| ;  /* 0x0000000024247229 */ /* 0x000fe40000000420 */
[----:B-1----:R-:W-:-:S05]  /*2130*/  DADD R30, R30, -R42 ;  /* 0x000000001e1e7229 */ /* 0x002fca000000082a */
[----:B---3--:R-:W1:Y:S01]  /*2140*/  F2F.F64.F32 R32, R40 ;  /* 0x0000002800207310 */ /* 0x008e620000201800 */
[----:B0-----:R-:W-:Y:S02]  /*2150*/  DADD R4, R4, -R42 ;  /* 0x0000000004047229 */ /* 0x001fe4000000082a */
[----:B------:R-:W-:Y:S02]  /*2160*/  DADD R30, R36, |R30| ;  /* 0x00000000241e7229 */ /* 0x000fe4000000041e */
[----:B-1----:R-:W-:-:S06]  /*2170*/  DADD R32, R32, -R42 ;  /* 0x0000000020207229 */ /* 0x002fcc000000082a */
[----:B------:R-:W-:-:S08]  /*2180*/  DADD R4, R30, |R4| ;  /* 0x000000001e047229 */ /* 0x000fd00000000404 */
[----:B------:R-:W-:-:S11]  /*2190*/  DADD R36, R4, |R32| ;  /* 0x0000000004247229 */ /* 0x000fd60000000420 */
.L_x_132:
[----:B------:R-:W-:Y:S05]  /*21a0*/  @!P1 BRA `(.L_x_131) ;  /* 0x00000000004c9947 */ /* 0x000fea0003800000 */
[----:B------:R-:W-:Y:S02]  /*21b0*/  ISETP.NE.AND P0, PT, R8, 0x1, PT ;  /* 0x000000010800780c */ /* 0x000fe40003f05270 */
[----:B------:R-:W-:-:S04]  /*21c0*/  LOP3.LUT R4, R45, 0x1, RZ, 0xc0, !PT ;  /* 0x000000012d047812 */ /* 0x000fc800078ec0ff */
[----:B------:R-:W-:-:S07]  /*21d0*/  ISETP.NE.U32.AND P1, PT, R4, 0x1, PT ;  /* 0x000000010400780c */ /* 0x000fce0003f25070 */
[----:B------:R-:W-:Y:S06]  /*21e0*/  @!P0 BRA `(.L_x_133) ;  /* 0x0000000000288947 */ /* 0x000fec0003800000 */
[C---:B------:R-:W-:Y:S01]  /*21f0*/  LEA R32, R48.reuse, R10, 0x2 ;  /* 0x0000000a30207211 */ /* 0x040fe200078e10ff */
[----:B------:R-:W-:-:S04]  /*2200*/  VIADD R48, R48, 0x2 ;  /* 0x0000000230307836 */ /* 0x000fc80000000000 */
[----:B------:R-:W0:Y:S04]  /*2210*/  LDS R33, [R32] ;  /* 0x0000000020217984 */ /* 0x000e280000000800 */
[----:B------:R-:W1:Y:S01]  /*2220*/  LDS R34, [R32+0x4] ;  /* 0x0000040020227984 */ /* 0x000e620000000800 */
[----:B0-----:R-:W0:Y:S08]  /*2230*/  F2F.F64.F32 R4, R33 ;  /* 0x0000002100047310 */ /* 0x001e300000201800 */
[----:B-1----:R-:W1:Y:S01]  /*2240*/  F2F.F64.F32 R30, R34 ;  /* 0x00000022001e7310 */ /* 0x002e620000201800 */
[----:B0-----:R-:W-:-:S02]  /*2250*/  DADD R4, R4, -R42 ;  /* 0x0000000004047229 */ /* 0x001fc4000000082a */
[----:B-1----:R-:W-:-:S06]  /*2260*/  DADD R30, R30, -R42 ;  /* 0x000000001e1e7229 */ /* 0x002fcc000000082a */
[----:B------:R-:W-:-:S08]  /*2270*/  DADD R4, R36, |R4| ;  /* 0x0000000024047229 */ /* 0x000fd00000000404 */
[----:B------:R-:W-:-:S11]  /*2280*/  DADD R36, R4, |R30| ;  /* 0x0000000004247229 */ /* 0x000fd6000000041e */
.L_x_133:
[----:B------:R-:W-:-:S06]  /*2290*/  @!P1 IMAD R48, R48, 0x4, R10 ;  /* 0x0000000430309824 */ /* 0x000fcc00078e020a */
[----:B------:R-:W0:Y:S02]  /*22a0*/  @!P1 LDS R48, [R48] ;  /* 0x0000000030309984 */ /* 0x000e240000000800 */
[----:B0-----:R-:W0:Y:S02]  /*22b0*/  @!P1 F2F.F64.F32 R4, R48 ;  /* 0x0000003000049310 */ /* 0x001e240000201800 */
[----:B0-----:R-:W-:-:S08]  /*22c0*/  @!P1 DADD R4, R4, -R42 ;  /* 0x0000000004049229 */ /* 0x001fd0000000082a */
[----:B------:R-:W-:-:S11]  /*22d0*/  @!P1 DADD R36, R36, |R4| ;  /* 0x0000000024249229 */ /* 0x000fd60000000404 */
.L_x_131:
        /* <DEDUP_REMOVED lines=16> */
[----:B------:R-:W-:-:S07]  /*23e0*/  IMAD.MOV.U32 R33, RZ, RZ, R25 ;  /* 0x000000ffff217224 */ /* 0x000fce00078e0019 */
[----:B------:R-:W-:Y:S05]  /*23f0*/  CALL.REL.NOINC `($__internal_5_$__cuda_sm20_div_rn_f64_full) ;  /* 0x0000001800907944 */ /* 0x000fea0003c00000 */
[----:B------:R-:W-:Y:S02]  /*2400*/  IMAD.MOV.U32 R4, RZ, RZ, R30 ;  /* 0x000000ffff047224 */ /* 0x000fe400078e001e */
[----:B------:R-:W-:-:S07]  /*2410*/  IMAD.MOV.U32 R5, RZ, RZ, R31 ;  /* 0x000000ffff057224 */ /* 0x000fce00078e001f */
.L_x_134:
[----:B------:R0:W1:Y:S01]  /*2420*/  F2F.F32.F64 R40, R4 ;  /* 0x0000000400287310 */ /* 0x0000620000301000 */
[----:B------:R-:W-:Y:S01]  /*2430*/  R2UR UR14, R45 ;  /* 0x000000002d0e72ca */ /* 0x000fe200000e0000 */
[----:B------:R-:W-:-:S14]  /*2440*/  BRA `(.L_x_112) ;  /* 0x0000000800447947 */ /* 0x000fdc0003800000 */
.L_x_127:
[----:B------:R-:W-:Y:S01]  /*2450*/  IMAD.U32 R19, RZ, RZ, UR22 ;  /* 0x00000016ff137e24 */ /* 0x000fe2000f8e00ff */
[----:B------:R-:W0:Y:S01]  /*2460*/  MUFU.RCP64H R33, R25 ;  /* 0x0000001900217308 */ /* 0x000e220000001800 */
[----:B------:R-:W-:Y:S01]  /*2470*/  IMAD.MOV.U32 R32, RZ, RZ, 0x1 ;  /* 0x00000001ff207424 */ /* 0x000fe200078e00ff */
[----:B------:R-:W-:Y:S01]  /*2480*/  UIADD3 UR22, UPT, UPT, UR22, 0x1, URZ ;  /* 0x0000000116167890 */ /* 0x000fe2000fffe0ff */
[----:B------:R-:W-:Y:S01]  /*2490*/  IMAD R34, R19, 0x4, R10 ;  /* 0x0000000413227824 */ /* 0x000fe200078e020a */
[----:B------:R-:W-:-:S04]  /*24a0*/  ISETP.GE.U32.AND P1, PT, R45, 0x8, PT ;  /* 0x000000082d00780c */ /* 0x000fc80003f26070 */
[----:B------:R-:W1:Y:S01]  /*24b0*/  LDS R35, [R34] ;  /* 0x0000000022237984 */ /* 0x000e620000000800 */
[----:B------:R-:W-:Y:S03]  /*24c0*/  F2F.F64.F32 R18, R11 ;  /* 0x0000000b00127310 */ /* 0x000fe60000201800 */
[----:B------:R2:W-:Y:S01]  /*24d0*/  STS [R34], R11 ;  /* 0x0000000b22007388 */ /* 0x0005e20000000800 */
[----:B0-----:R-:W-:-:S08]  /*24e0*/  DFMA R36, -R24, R32, 1 ;  /* 0x3ff000001824742b */ /* 0x001fd00000000120 */
[----:B------:R-:W-:-:S08]  /*24f0*/  DFMA R36, R36, R36, R36 ;  /* 0x000000242424722b */ /* 0x000fd00000000024 */
[----:B------:R-:W-:Y:S01]  /*2500*/  DFMA R32, R32, R36, R32 ;  /* 0x000000242020722b */ /* 0x000fe20000000020 */
[----:B-1----:R-:W0:Y:S02]  /*2510*/  F2F.F64.F32 R30, R35 ;  /* 0x00000023001e7310 */ /* 0x002e240000201800 */
[----:B0-----:R-:W-:-:S05]  /*2520*/  DADD R18, R18, -R30 ;  /* 0x0000000012127229 */ /* 0x001fca000000081e */
[----:B------:R-:W-:-:S03]  /*2530*/  DFMA R30, -R24, R32, 1 ;  /* 0x3ff00000181e742b */ /* 0x000fc60000000120 */
[----:B------:R-:W-:-:S05]  /*2540*/  DADD R36, R4, R18 ;  /* 0x0000000004247229 */ /* 0x000fca0000000012 */
[----:B------:R-:W-:-:S08]  /*2550*/  DFMA R30, R32, R30, R32 ;  /* 0x0000001e201e722b */ /* 0x000fd00000000020 */
[----:B------:R-:W-:Y:S01]  /*2560*/  DMUL R42, R30, R36 ;  /* 0x000000241e2a7228 */ /* 0x000fe20000000000 */
[----:B------:R-:W-:Y:S01]  /*2570*/  FSETP.GEU.AND P2, PT, |R37|, 6.5827683646048100446e-37, PT ;  /* 0x036000002500780b */ /* 0x000fe20003f4e200 */
[----:B------:R-:W-:Y:S02]  /*2580*/  IMAD.MOV.U32 R18, RZ, RZ, R36 ;  /* 0x000000ffff127224 */ /* 0x000fe400078e0024 */
[----:B------:R-:W-:-:S04]  /*2590*/  IMAD.MOV.U32 R19, RZ, RZ, R37 ;  /* 0x000000ffff137224 */ /* 0x000fc800078e0025 */
[----:B------:R-:W-:-:S08]  /*25a0*/  DFMA R4, -R24, R42, R36 ;  /* 0x0000002a1804722b */ /* 0x000fd00000000124 */
[----:B------:R-:W-:-:S10]  /*25b0*/  DFMA R42, R30, R4, R42 ;  /* 0x000000041e2a722b */ /* 0x000fd4000000002a */
[----:B------:R-:W-:-:S05]  /*25c0*/  FFMA R4, RZ, R25, R43 ;  /* 0x00000019ff047223 */ /* 0x000fca000000002b */
[----:B------:R-:W-:-:S13]  /*25d0*/  FSETP.GT.AND P0, PT, |R4|, 1.469367938527859385e-39, PT ;  /* 0x001000000400780b */ /* 0x000fda0003f04200 */
[----:B--2---:R-:W-:Y:S05]  /*25e0*/  @P0 BRA P2, `(.L_x_135) ;  /* 0x0000000000180947 */ /* 0x004fea0001000000 */
[----:B------:R-:W-:Y:S01]  /*25f0*/  IMAD.MOV.U32 R32, RZ, RZ, R24 ;  /* 0x000000ffff207224 */ /* 0x000fe200078e0018 */
[----:B------:R-:W-:Y:S01]  /*2600*/  MOV R46, 0x2630 ;  /* 0x00002630002e7802 */ /* 0x000fe20000000f00 */
[----:B------:R-:W-:-:S07]  /*2610*/  IMAD.MOV.U32 R33, RZ, RZ, R25 ;  /* 0x000000ffff217224 */ /* 0x000fce00078e0019 */
[----:B------:R-:W-:Y:S05]  /*2620*/  CALL.REL.NOINC `($__internal_5_$__cuda_sm20_div_rn_f64_full) ;  /* 0x0000001800047944 */ /* 0x000fea0003c00000 */
[----:B------:R-:W-:Y:S02]  /*2630*/  IMAD.MOV.U32 R42, RZ, RZ, R30 ;  /* 0x000000ffff2a7224 */ /* 0x000fe400078e001e */
[----:B------:R-:W-:-:S07]  /*2640*/  IMAD.MOV.U32 R43, RZ, RZ, R31 ;  /* 0x000000ffff2b7224 */ /* 0x000fce00078e001f */
.L_x_135:
[----:B------:R-:W-:Y:S01]  /*2650*/  IMAD.MOV.U32 R48, RZ, RZ, RZ ;  /* 0x000000ffff307224 */ /* 0x000fe200078e00ff */
[----:B------:R-:W-:Y:S01]  /*2660*/  CS2R R36, SRZ ;  /* 0x0000000000247805 */ /* 0x000fe2000001ff00 */
[----:B------:R-:W-:Y:S06]  /*2670*/  @!P1 BRA `(.L_x_136) ;  /* 0x0000000000a49947 */ /* 0x000fec0003800000 */
[----:B------:R-:W0:Y:S01]  /*2680*/  S2UR UR14, SR_CgaCtaId ;  /* 0x00000000000e79c3 */ /* 0x000e220000008800 */
[----:B------:R-:W1:Y:S01]  /*2690*/  LDCU UR23, c[0x0][0x3b8] ;  /* 0x00007700ff1777ac */ /* 0x000e620008000800 */
[----:B------:R-:W-:Y:S02]  /*26a0*/  LOP3.LUT R48, R45, 0x7ffffff8, RZ, 0xc0, !PT ;  /* 0x7ffffff82d307812 */ /* 0x000fe400078ec0ff */
[----:B------:R-:W-:Y:S01]  /*26b0*/  CS2R R36, SRZ ;  /* 0x0000000000247805 */ /* 0x000fe2000001ff00 */
[----:B------:R-:W-:Y:S02]  /*26c0*/  UMOV UR13, 0x400 ;  /* 0x00000400000d7882 */ /* 0x000fe40000000000 */
[----:B------:R-:W-:Y:S01]  /*26d0*/  IMAD.MOV R49, RZ, RZ, -R48 ;  /* 0x000000ffff317224 */ /* 0x000fe200078e0a30 */
[----:B0-----:R-:W-:-:S04]  /*26e0*/  ULEA UR13, UR14, UR13, 0x18 ;  /* 0x0000000d0e0d7291 */ /* 0x001fc8000f8ec0ff */
[----:B-1----:R-:W-:-:S04]  /*26f0*/  ULEA UR13, UR23, UR13, 0x3 ;  /* 0x0000000d170d7291 */ /* 0x002fc8000f8e18ff */
[----:B------:R-:W-:-:S12]  /*2700*/  UIADD3 UR13, UPT, UPT, UR13, 0x10, URZ ;  /* 0x000000100d0d7890 */ /* 0x000fd8000fffe0ff */
.L_x_137:
[----:B------:R-:W0:Y:S01]  /*2710*/  LDS.64 R46, [UR13+-0x10] ;  /* 0xfffff00dff2e7984 */ /* 0x000e220008000a00 */
[----:B------:R-:W-:-:S03]  /*2720*/  IADD3 R49, PT, PT, R49, 0x8, RZ ;  /* 0x0000000831317810 */ /* 0x000fc60007ffe0ff */
[----:B------:R-:W1:Y:S01]  /*2730*/  LDS.64 R34, [UR13+-0x8] ;  /* 0xfffff80dff227984 */ /* 0x000e620008000a00 */
[----:B------:R-:W-:-:S03]  /*2740*/  ISETP.NE.AND P0, PT, R49, RZ, PT ;  /* 0x000000ff3100720c */ /* 0x000fc60003f05270 */
[----:B------:R-:W-:Y:S04]  /*2750*/  LDS.64 R30, [UR13] ;  /* 0x0000000dff1e7984 */ /* 0x000fe80008000a00 */
[----:B------:R-:W2:Y:S01]  /*2760*/  LDS.64 R4, [UR13+0x8] ;  /* 0x0000080dff047984 */ /* 0x000ea20008000a00 */
[----:B------:R-:W-:Y:S01]  /*2770*/  UIADD3 UR13, UPT, UPT, UR13, 0x20, URZ ;  /* 0x000000200d0d7890 */ /* 0x000fe2000fffe0ff */
        /* <DEDUP_REMOVED lines=25> */
.L_x_136:
        /* <DEDUP_REMOVED lines=24> */
.L_x_139:
[----:B------:R-:W-:Y:S05]  /*2a90*/  @!P1 BRA `(.L_x_138) ;  /* 0x00000000004c9947 */ /* 0x000fea0003800000 */
[----:B------:R-:W-:Y:S02]  /*2aa0*/  ISETP.NE.AND P0, PT, R8, 0x1, PT ;  /* 0x000000010800780c */ /* 0x000fe40003f05270 */
[----:B------:R-:W-:-:S04]  /*2ab0*/  LOP3.LUT R4, R45, 0x1, RZ, 0xc0, !PT ;  /* 0x000000012d047812 */ /* 0x000fc800078ec0ff */
[----:B------:R-:W-:-:S07]  /*2ac0*/  ISETP.NE.U32.AND P1, PT, R4, 0x1, PT ;  /* 0x000000010400780c */ /* 0x000fce0003f25070 */
[----:B------:R-:W-:Y:S06]  /*2ad0*/  @!P0 BRA `(.L_x_140) ;  /* 0x0000000000288947 */ /* 0x000fec0003800000 */
[C---:B------:R-:W-:Y:S02]  /*2ae0*/  IMAD R32, R48.reuse, 0x4, R10 ;  /* 0x0000000430207824 */ /* 0x040fe400078e020a */
[----:B------:R-:W-:-:S03]  /*2af0*/  VIADD R48, R48, 0x2 ;  /* 0x0000000230307836 */ /* 0x000fc60000000000 */
        /* <DEDUP_REMOVED lines=8> */
.L_x_140:
[----:B------:R-:W-:-:S06]  /*2b80*/  @!P1 IMAD R48, R48, 0x4, R10 ;  /* 0x0000000430309824 */ /* 0x000fcc00078e020a */
[----:B------:R-:W0:Y:S02]  /*2b90*/  @!P1 LDS R48, [R48] ;  /* 0x0000000030309984 */ /* 0x000e240000000800 */
[----:B0-----:R-:W0:Y:S02]  /*2ba0*/  @!P1 F2F.F64.F32 R4, R48 ;  /* 0x0000003000049310 */ /* 0x001e240000201800 */
[----:B0-----:R-:W-:-:S08]  /*2bb0*/  @!P1 DADD R4, R4, -R42 ;  /* 0x0000000004049229 */ /* 0x001fd0000000082a */
[----:B------:R-:W-:-:S11]  /*2bc0*/  @!P1 DADD R36, R36, |R4| ;  /* 0x0000000024249229 */ /* 0x000fd60000000404 */
.L_x_138:
        /* <DEDUP_REMOVED lines=20> */
.L_x_141:
[----:B------:R-:W-:Y:S01]  /*2d10*/  R2UR UR13, R45 ;  /* 0x000000002d0d72ca */ /* 0x000fe200000e0000 */
[----:B------:R0:W1:Y:S01]  /*2d20*/  F2F.F32.F64 R40, R4 ;  /* 0x0000000400287310 */ /* 0x0000620000301000 */
[----:B------:R-:W-:-:S11]  /*2d30*/  UMOV UR14, UR21 ;  /* 0x00000015000e7c82 */ /* 0x000fd60008000000 */
[----:B------:R-:W-:-:S04]  /*2d40*/  UISETP.NE.AND UP1, UPT, UR22, UR13, UPT ;  /* 0x0000000d1600728c */ /* 0x000fc8000bf25270 */
[----:B01----:R-:W-:-:S12]  /*2d50*/  USEL UR13, UR22, URZ, UP1 ;  /* 0x000000ff160d7287 */ /* 0x003fd80008800000 */
.L_x_112:
[C---:B0-----:R-:W-:Y:S01]  /*2d60*/  FADD R4, R11.reuse, -R6 ;  /* 0x800000060b047221 */ /* 0x041fe20000000000 */
[----:B------:R-:W-:Y:S02]  /*2d70*/  FSETP.NE.AND P0, PT, |R6|, +INF , PT ;  /* 0x7f8000000600780b */ /* 0x000fe40003f05200 */
[----:B------:R-:W-:Y:S02]  /*2d80*/  FSETP.NE.AND P1, PT, |R11|, +INF , PT ;  /* 0x7f8000000b00780b */ /* 0x000fe40003f25200 */
[----:B------:R-:W-:Y:S02]  /*2d90*/  FSEL R4, R4, +QNAN , P0 ;  /* 0x7fc0000004047808 */ /* 0x000fe40000000000 */
[----:B------:R-:W-:Y:S02]  /*2da0*/  ISETP.NE.AND P0, PT, RZ, UR40, PT ;  /* 0x00000028ff007c0c */ /* 0x000fe4000bf05270 */
[----:B------:R-:W-:Y:S02]  /*2db0*/  FSEL R4, R4, +QNAN , P1 ;  /* 0x7fc0000004047808 */ /* 0x000fe40000800000 */
[----:B------:R-:W-:-:S02]  /*2dc0*/  ISETP.NE.AND P3, PT, R44, RZ, PT ;  /* 0x000000ff2c00720c */ /* 0x000fc40003f65270 */
[----:B------:R-:W-:Y:S02]  /*2dd0*/  FSEL R4, R4, +QNAN , P0 ;  /* 0x7fc0000004047808 */ /* 0x000fe40000000000 */
[----:B-1-3--:R-:W-:Y:S02]  /*2de0*/  FSETP.NE.AND P0, PT, |R40|, +INF , PT ;  /* 0x7f8000002800780b */ /* 0x00afe40003f05200 */
[C---:B------:R-:W-:Y:S02]  /*2df0*/  FSETP.GT.AND P2, PT, R4.reuse, RZ, PT ;  /* 0x000000ff0400720b */ /* 0x040fe40003f44000 */
[C---:B------:R-:W-:Y:S02]  /*2e00*/  FSETP.GEU.AND P1, PT, R4.reuse, RZ, PT ;  /* 0x000000ff0400720b */ /* 0x040fe40003f2e000 */
[----:B------:R-:W-:Y:S01]  /*2e10*/  FSETP.EQU.OR P0, PT, |R4|, +INF , !P0 ;  /* 0x7f8000000400780b */ /* 0x000fe2000470a600 */
[----:B------:R-:W-:Y:S01]  /*2e20*/  IMAD.MOV.U32 R4, RZ, RZ, 0x7fc00000 ;  /* 0x7fc00000ff047424 */ /* 0x000fe200078e00ff */
[----:B------:R-:W-:-:S02]  /*2e30*/  FSEL R5, R40, RZ, P2 ;  /* 0x000000ff28057208 */ /* 0x000fc40001000000 */
[----:B------:R-:W-:Y:S02]  /*2e40*/  FSEL R6, R40, RZ, !P1 ;  /* 0x000000ff28067208 */ /* 0x000fe40004800000 */
[----:B------:R-:W-:Y:S02]  /*2e50*/  FSEL R35, R5, +QNAN , !P0 ;  /* 0x7fc0000005237808 */ /* 0x000fe40004000000 */
[----:B------:R-:W-:Y:S01]  /*2e60*/  FSEL R6, R6, +QNAN , !P0 ;  /* 0x7fc0000006067808 */ /* 0x000fe20004000000 */
[----:B------:R-:W-:Y:S06]  /*2e70*/  @P3 BRA `(.L_x_142) ;  /* 0x0000000400743947 */ /* 0x000fec0003800000 */
[----:B------:R-:W-:Y:S01]  /*2e80*/  FSETP.NE.AND P0, PT, |R35|, +INF , PT ;  /* 0x7f8000002300780b */ /* 0x000fe20003f05200 */
[----:B------:R-:W-:Y:S01]  /*2e90*/  UMOV UR8, URZ ;  /* 0x000000ff00087c82 */ /* 0x000fe20008000000 */
[----:B------:R-:W-:Y:S01]  /*2ea0*/  UMOV UR9, URZ ;  /* 0x000000ff00097c82 */ /* 0x000fe20008000000 */
[----:B------:R-:W-:Y:S01]  /*2eb0*/  UMOV UR18, URZ ;  /* 0x000000ff00127c82 */ /* 0x000fe20008000000 */
[----:B------:R-:W-:Y:S01]  /*2ec0*/  UMOV UR16, URZ ;  /* 0x000000ff00107c82 */ /* 0x000fe20008000000 */
[----:B------:R-:W-:-:S08]  /*2ed0*/  IMAD.MOV.U32 R5, RZ, RZ, 0x7fc00000 ;  /* 0x7fc00000ff057424 */ /* 0x000fd000078e00ff */
[----:B------:R-:W-:Y:S05]  /*2ee0*/  @!P0 BRA `(.L_x_143) ;  /* 0x00000000009c8947 */ /* 0x000fea0003800000 */
[----:B------:R-:W-:-:S09]  /*2ef0*/  UISETP.GE.AND UP1, UPT, UR36, UR30, UPT ;  /* 0x0000001e2400728c */ /* 0x000fd2000bf26270 */
[----:B------:R-:W-:Y:S05]  /*2f00*/  BRA.U UP1, `(.L_x_144) ;  /* 0x00000001014c7547 */ /* 0x000fea000b800000 */
[----:B------:R-:W0:Y:S01]  /*2f10*/  S2UR UR9, SR_CgaCtaId ;  /* 0x00000000000979c3 */ /* 0x000e220000008800 */
[----:B------:R-:W1:Y:S01]  /*2f20*/  F2F.F64.F32 R30, R35 ;  /* 0x00000023001e7310 */ /* 0x000e620000201800 */
[----:B------:R-:W-:Y:S01]  /*2f30*/  UMOV UR8, 0x400 ;  /* 0x0000040000087882 */ /* 0x000fe20000000000 */
[----:B------:R-:W-:Y:S02]  /*2f40*/  UIADD3 UR18, UPT, UPT, UR34, 0x1, URZ ;  /* 0x0000000122127890 */ /* 0x000fe4000fffe0ff */
[----:B------:R-:W-:Y:S02]  /*2f50*/  UIADD3 UR16, UPT, UPT, UR36, 0x1, URZ ;  /* 0x0000000124107890 */ /* 0x000fe4000fffe0ff */
[----:B------:R-:W-:-:S04]  /*2f60*/  UISETP.NE.AND UP1, UPT, UR18, UR30, UPT ;  /* 0x0000001e1200728c */ /* 0x000fc8000bf25270 */
[----:B------:R-:W-:Y:S02]  /*2f70*/  USEL UR18, UR18, URZ, UP1 ;  /* 0x000000ff12127287 */ /* 0x000fe40008800000 */
[----:B------:R-:W-:Y:S01]  /*2f80*/  UISETP.NE.AND UP1, UPT, UR16, UR30, UPT ;  /* 0x0000001e1000728c */ /* 0x000fe2000bf25270 */
[----:B-1----:R-:W-:Y:S01]  /*2f90*/  DADD R30, R30, UR28 ;  /* 0x0000001c1e1e7e29 */ /* 0x002fe20008000000 */
[----:B0-----:R-:W-:-:S09]  /*2fa0*/  ULEA UR8, UR9, UR8, 0x18 ;  /* 0x0000000809087291 */ /* 0x001fd2000f8ec0ff */
[----:B------:R-:W-:Y:S01]  /*2fb0*/  R2UR UR9, R31 ;  /* 0x000000001f0972ca */ /* 0x000fe200000e0000 */
[----:B------:R-:W-:-:S09]  /*2fc0*/  ULEA UR8, UR34, UR8, 0x2 ;  /* 0x0000000822087291 */ /* 0x000fd2000f8e10ff */
[----:B------:R3:W-:Y:S01]  /*2fd0*/  STS [UR8], R35 ;  /* 0x00000023ff007988 */ /* 0x0007e20008000808 */
[----:B------:R-:W-:Y:S01]  /*2fe0*/  R2UR UR8, R30 ;  /* 0x000000001e0872ca */ /* 0x000fe200000e0000 */
[----:B------:R-:W-:-:S14]  /*2ff0*/  BRA.U UP1, `(.L_x_143) ;  /* 0x0000000101587547 */ /* 0x000fdc000b800000 */
[----:B------:R-:W-:Y:S01]  /*3000*/  DMUL R30, R28, UR8 ;  /* 0x000000081c1e7c28 */ /* 0x000fe20008000000 */
[----:B------:R-:W-:-:S05]  /*3010*/  UMOV UR16, UR30 ;  /* 0x0000001e00107c82 */ /* 0x000fca0008000000 */
[----:B------:R0:W1:Y:S01]  /*3020*/  F2F.F32.F64 R5, R30 ;  /* 0x0000001e00057310 */ /* 0x0000620000301000 */
[----:B------:R-:W-:Y:S05]  /*3030*/  BRA `(.L_x_143) ;  /* 0x0000000000487947 */ /* 0x000fea0003800000 */
.L_x_144:
[----:B------:R-:W0:Y:S01]  /*3040*/  S2UR UR9, SR_CgaCtaId ;  /* 0x00000000000979c3 */ /* 0x000e220000008800 */
[----:B------:R-:W-:Y:S01]  /*3050*/  UMOV UR8, 0x400 ;  /* 0x0000040000087882 */ /* 0x000fe20000000000 */
[----:B------:R-:W-:Y:S01]  /*3060*/  F2F.F64.F32 R32, R35 ;  /* 0x0000002300207310 */ /* 0x000fe20000201800 */
[----:B------:R-:W-:Y:S01]  /*3070*/  UIADD3 UR18, UPT, UPT, UR34, 0x1, URZ ;  /* 0x0000000122127890 */ /* 0x000fe2000fffe0ff */
[----:B------:R-:W-:-:S03]  /*3080*/  UMOV UR16, UR36 ;  /* 0x0000002400107c82 */ /* 0x000fc60008000000 */
[----:B------:R-:W-:-:S04]  /*3090*/  UISETP.NE.AND UP1, UPT, UR18, UR30, UPT ;  /* 0x0000001e1200728c */ /* 0x000fc8000bf25270 */
[----:B------:R-:W-:Y:S02]  /*30a0*/  USEL UR18, UR18, URZ, UP1 ;  /* 0x000000ff12127287 */ /* 0x000fe40008800000 */
[----:B0-----:R-:W-:-:S04]  /*30b0*/  ULEA UR8, UR9, UR8, 0x18 ;  /* 0x0000000809087291 */ /* 0x001fc8000f8ec0ff */
[----:B------:R-:W-:-:S09]  /*30c0*/  ULEA UR10, UR34, UR8, 0x2 ;  /* 0x00000008220a7291 */ /* 0x000fd2000f8e10ff */
[----:B------:R-:W0:Y:S04]  /*30d0*/  LDS R34, [UR10] ;  /* 0x0000000aff227984 */ /* 0x000e280008000800 */
[----:B------:R1:W-:Y:S01]  /*30e0*/  STS [UR10], R35 ;  /* 0x00000023ff007988 */ /* 0x0003e2000800080a */
[----:B0-----:R-:W0:Y:S02]  /*30f0*/  F2F.F64.F32 R30, R34 ;  /* 0x00000022001e7310 */ /* 0x001e240000201800 */
[----:B0-----:R-:W-:-:S08]  /*3100*/  DADD R30, R32, -R30 ;  /* 0x00000000201e7229 */ /* 0x001fd0000000081e */
[----:B------:R-:W-:-:S10]  /*3110*/  DADD R30, R30, UR28 ;  /* 0x0000001c1e1e7e29 */ /* 0x000fd40008000000 */
[----:B------:R-:W-:Y:S02]  /*3120*/  R2UR UR8, R30 ;  /* 0x000000001e0872ca */ /* 0x000fe400000e0000 */
[----:B------:R-:W-:-:S13]  /*3130*/  R2UR UR9, R31 ;  /* 0x000000001f0972ca */ /* 0x000fda00000e0000 */
[----:B------:R-:W-:-:S06]  /*3140*/  DMUL R30, R28, UR8 ;  /* 0x000000081c1e7c28 */ /* 0x000fcc0008000000 */
[----:B------:R1:W0:Y:S05]  /*3150*/  F2F.F32.F64 R5, R30 ;  /* 0x0000001e00057310 */ /* 0x00022a0000301000 */
.L_x_143:
        /* <DEDUP_REMOVED lines=9> */
[----:B01----:R-:W0:Y:S01]  /*31f0*/  F2F.F64.F32 R30, R6 ;  /* 0x00000006001e7310 */ /* 0x003e220000201800 */
[----:B------:R-:W-:Y:S01]  /*3200*/  IMAD.U32 R33, RZ, RZ, UR35 ;  /* 0x00000023ff217e24 */ /* 0x000fe2000f8e00ff */
[----:B------:R-:W-:Y:S02]  /*3210*/  UIADD3 UR17, UPT, UPT, UR35, 0x1, URZ ;  /* 0x0000000123117890 */ /* 0x000fe4000fffe0ff */
[----:B------:R-:W-:Y:S01]  /*3220*/  UIADD3 UR15, UPT, UPT, UR37, 0x1, URZ ;  /* 0x00000001250f7890 */ /* 0x000fe2000fffe0ff */
[----:B------:R-:W-:Y:S01]  /*3230*/  IMAD R33, R33, 0x4, R12 ;  /* 0x0000000421217824 */ /* 0x000fe200078e020c */
[----:B------:R-:W-:-:S04]  /*3240*/  UISETP.NE.AND UP1, UPT, UR17, UR30, UPT ;  /* 0x0000001e1100728c */ /* 0x000fc8000bf25270 */
[----:B------:R1:W-:Y:S01]  /*3250*/  STS [R33], R6 ;  /* 0x0000000621007388 */ /* 0x0003e20000000800 */
[----:B------:R-:W-:Y:S02]  /*3260*/  USEL UR17, UR17, URZ, UP1 ;  /* 0x000000ff11117287 */ /* 0x000fe40008800000 */
[----:B------:R-:W-:Y:S01]  /*3270*/  UISETP.NE.AND UP1, UPT, UR15, UR30, UPT ;  /* 0x0000001e0f00728c */ /* 0x000fe2000bf25270 */
[----:B0-----:R-:W-:-:S10]  /*3280*/  DADD R30, R30, UR26 ;  /* 0x0000001a1e1e7e29 */ /* 0x001fd40008000000 */
[----:B------:R-:W-:Y:S02]  /*3290*/  R2UR UR10, R30 ;  /* 0x000000001e0a72ca */ /* 0x000fe400000e0000 */
[----:B------:R-:W-:Y:S01]  /*32a0*/  R2UR UR11, R31 ;  /* 0x000000001f0b72ca */ /* 0x000fe200000e0000 */
[----:B-1----:R-:W-:-:S14]  /*32b0*/  BRA.U UP1, `(.L_x_145) ;  /* 0x0000000501b87547 */ /* 0x002fdc000b800000 */
[----:B------:R-:W-:Y:S01]  /*32c0*/  DMUL R30, R28, UR10 ;  /* 0x0000000a1c1e7c28 */ /* 0x000fe20008000000 */
[----:B------:R-:W-:Y:S01]  /*32d0*/  PRMT R51, R0, 0x7610, R51 ;  /* 0x0000761000337816 */ /* 0x000fe20000000033 */
[----:B------:R-:W-:Y:S01]  /*32e0*/  UMOV UR6, UR24 ;  /* 0x0000001800067c82 */ /* 0x000fe20008000000 */
[----:B------:R-:W-:Y:S01]  /*32f0*/  UMOV UR7, UR25 ;  /* 0x0000001900077c82 */ /* 0x000fe20008000000 */
[----:B------:R-:W-:Y:S01]  /*3300*/  UMOV UR19, UR33 ;  /* 0x0000002100137c82 */ /* 0x000fe20008000000 */
[----:B------:R-:W-:Y:S01]  /*3310*/  UMOV UR15, UR30 ;  /* 0x0000001e000f7c82 */ /* 0x000fe20008000000 */
[----:B------:R0:W1:Y:S01]  /*3320*/  F2F.F32.F64 R32, R30 ;  /* 0x0000001e00207310 */ /* 0x0000620000301000 */
[----:B------:R-:W-:Y:S05]  /*3330*/  BRA `(.L_x_145) ;  /* 0x0000000400987947 */ /* 0x000fea0003800000 */
.L_x_146:
[----:B-1-3--:R-:W-:Y:S01]  /*3340*/  IMAD.U32 R35, RZ, RZ, UR35 ;  /* 0x00000023ff237e24 */ /* 0x00afe2000f8e00ff */
[----:B------:R-:W-:Y:S01]  /*3350*/  F2F.F64.F32 R32, R6 ;  /* 0x0000000600207310 */ /* 0x000fe20000201800 */
[----:B------:R-:W-:Y:S02]  /*3360*/  UIADD3 UR17, UPT, UPT, UR35, 0x1, URZ ;  /* 0x0000000123117890 */ /* 0x000fe4000fffe0ff */
[----:B------:R-:W-:Y:S01]  /*3370*/  IMAD R35, R35, 0x4, R12 ;  /* 0x0000000423237824 */ /* 0x000fe200078e020c */
[----:B------:R-:W-:Y:S01]  /*3380*/  UMOV UR15, UR37 ;  /* 0x00000025000f7c82 */ /* 0x000fe20008000000 */
[----:B------:R-:W-:-:S03]  /*3390*/  UISETP.NE.AND UP1, UPT, UR17, UR30, UPT ;  /* 0x0000001e1100728c */ /* 0x000fc6000bf25270 */
[----:B------:R-:W0:Y:S01]  /*33a0*/  LDS R0, [R35] ;  /* 0x0000000023007984 */ /* 0x000e220000000800 */
[----:B------:R-:W-:-:S03]  /*33b0*/  USEL UR17, UR17, URZ, UP1 ;  /* 0x000000ff11117287 */ /* 0x000fc60008800000 */
[----:B------:R1:W-:Y:S01]  /*33c0*/  STS [R35], R6 ;  /* 0x0000000623007388 */ /* 0x0003e20000000800 */
[----:B0-----:R-:W0:Y:S02]  /*33d0*/  F2F.F64.F32 R30, R0 ;  /* 0x00000000001e7310 */ /* 0x001e240000201800 */
[----:B0-----:R-:W-:-:S08]  /*33e0*/  DADD R30, R32, -R30 ;  /* 0x00000000201e7229 */ /* 0x001fd0000000081e */
[----:B------:R-:W-:-:S10]  /*33f0*/  DADD R30, R30, UR26 ;  /* 0x0000001a1e1e7e29 */ /* 0x000fd40008000000 */
[----:B------:R-:W-:Y:S02]  /*3400*/  R2UR UR10, R30 ;  /* 0x000000001e0a72ca */ /* 0x000fe400000e0000 */
[----:B------:R-:W-:-:S13]  /*3410*/  R2UR UR11, R31 ;  /* 0x000000001f0b72ca */ /* 0x000fda00000e0000 */
[----:B------:R-:W-:-:S06]  /*3420*/  DMUL R30, R28, UR10 ;  /* 0x0000000a1c1e7c28 */ /* 0x000fcc0008000000 */
[----:B------:R1:W0:Y:S01]  /*3430*/  F2F.F32.F64 R32, R30 ;  /* 0x0000001e00207310 */ /* 0x0002220000301000 */
[----:B------:R-:W-:Y:S05]  /*3440*/  BRA `(.L_x_145) ;  /* 0x0000000400547947 */ /* 0x000fea0003800000 */
.L_x_142:
[----:B------:R-:W-:Y:S01]  /*3450*/  FSETP.NE.AND P0, PT, |R35|, +INF , PT ;  /* 0x7f8000002300780b */ /* 0x000fe20003f05200 */
[----:B------:R-:W-:Y:S01]  /*3460*/  UMOV UR21, URZ ;  /* 0x000000ff00157c82 */ /* 0x000fe20008000000 */
[----:B------:R-:W-:Y:S01]  /*3470*/  UMOV UR22, URZ ;  /* 0x000000ff00167c82 */ /* 0x000fe20008000000 */
[----:B------:R-:W-:Y:S01]  /*3480*/  UMOV UR23, URZ ;  /* 0x000000ff00177c82 */ /* 0x000fe20008000000 */
[----:B------:R-:W-:Y:S02]  /*3490*/  PRMT R34, RZ, 0x7610, R34 ;  /* 0x00007610ff227816 */ /* 0x000fe40000000022 */
[----:B------:R-:W-:-:S07]  /*34a0*/  MOV R5, 0x7fc00000 ;  /* 0x7fc0000000057802 */ /* 0x000fce0000000f00 */
[----:B------:R-:W-:Y:S05]  /*34b0*/  @!P0 BRA `(.L_x_147) ;  /* 0x0000000000608947 */ /* 0x000fea0003800000 */
[----:B------:R-:W-:-:S13]  /*34c0*/  LOP3.LUT P0, RZ, R7, 0xff, RZ, 0xc0, !PT ;  /* 0x000000ff07ff7812 */ /* 0x000fda000780c0ff */
[----:B------:R-:W-:Y:S05]  /*34d0*/  @P0 BRA `(.L_x_148) ;  /* 0x0000000000340947 */ /* 0x000fea0003800000 */
[----:B------:R-:W0:Y:S01]  /*34e0*/  F2F.F64.F32 R30, R35 ;  /* 0x00000023001e7310 */ /* 0x000e220000201800 */
[----:B------:R-:W-:Y:S01]  /*34f0*/  UIADD3 UR21, UPT, UPT, UR20, 0x1, URZ ;  /* 0x0000000114157890 */ /* 0x000fe2000fffe0ff */
[----:B------:R-:W-:-:S03]  /*3500*/  IMAD.MOV.U32 R5, RZ, RZ, 0x7fc00000 ;  /* 0x7fc00000ff057424 */ /* 0x000fc600078e00ff */
[----:B------:R-:W-:Y:S01]  /*3510*/  UISETP.NE.AND UP1, UPT, UR21, UR30, UPT ;  /* 0x0000001e1500728c */ /* 0x000fe2000bf25270 */
[----:B0-----:R-:W-:-:S10]  /*3520*/  DADD R30, R30, UR4 ;  /* 0x000000041e1e7e29 */ /* 0x001fd40008000000 */
[----:B------:R-:W-:Y:S02]  /*3530*/  R2UR UR22, R30 ;  /* 0x000000001e1672ca */ /* 0x000fe400000e0000 */
[----:B------:R-:W-:Y:S01]  /*3540*/  R2UR UR23, R31 ;  /* 0x000000001f1772ca */ /* 0x000fe200000e0000 */
[----:B------:R-:W-:-:S14]  /*3550*/  BRA.U UP1, `(.L_x_147) ;  /* 0x0000000101387547 */ /* 0x000fdc000b800000 */
[----:B------:R-:W-:Y:S01]  /*3560*/  DMUL R14, R28, UR22 ;  /* 0x000000161c0e7c28 */ /* 0x000fe20008000000 */
[----:B------:R-:W-:Y:S01]  /*3570*/  IMAD.MOV.U32 R34, RZ, RZ, 0x1 ;  /* 0x00000001ff227424 */ /* 0x000fe200078e00ff */
[----:B------:R-:W-:-:S04]  /*3580*/  UMOV UR21, UR30 ;  /* 0x0000001e00157c82 */ /* 0x000fc80008000000 */
[----:B------:R3:W0:Y:S01]  /*3590*/  F2F.F32.F64 R5, R14 ;  /* 0x0000000e00057310 */ /* 0x0006220000301000 */
[----:B------:R-:W-:Y:S05]  /*35a0*/  BRA `(.L_x_147) ;  /* 0x0000000000247947 */ /* 0x000fea0003800000 */
.L_x_148:
[----:B------:R-:W0:Y:S01]  /*35b0*/  F2F.F64.F32 R30, R35 ;  /* 0x00000023001e7310 */ /* 0x000e220000201800 */
[----:B------:R-:W-:Y:S01]  /*35c0*/  DADD R32, -R2, 1 ;  /* 0x3ff0000002207429 */ /* 0x000fe20000000100 */
[----:B------:R-:W-:Y:S01]  /*35d0*/  IMAD.MOV.U32 R34, RZ, RZ, 0x1 ;  /* 0x00000001ff227424 */ /* 0x000fe200078e00ff */
[----:B------:R-:W-:Y:S01]  /*35e0*/  UMOV UR22, UR4 ;  /* 0x0000000400167c82 */ /* 0x000fe20008000000 */
[----:B------:R-:W-:Y:S01]  /*35f0*/  UMOV UR23, UR5 ;  /* 0x0000000500177c82 */ /* 0x000fe20008000000 */
[----:B------:R-:W-:Y:S01]  /*3600*/  UMOV UR21, UR20 ;  /* 0x0000001400157c82 */ /* 0x000fe20008000000 */
[----:B0-----:R-:W-:-:S08]  /*3610*/  DMUL R30, R30, R2 ;  /* 0x000000021e1e7228 */ /* 0x001fd00000000000 */
[----:B------:R-:W-:-:S06]  /*3620*/  DFMA R14, R14, R32, R30 ;  /* 0x000000200e0e722b */ /* 0x000fcc000000001e */
[----:B------:R0:W1:Y:S05]  /*3630*/  F2F.F32.F64 R5, R14 ;  /* 0x0000000e00057310 */ /* 0x00006a0000301000 */
.L_x_147:
[----:B------:R-:W-:Y:S01]  /*3640*/  FSETP.NE.AND P0, PT, |R6|, +INF , PT ;  /* 0x7f8000000600780b */ /* 0x000fe20003f05200 */
[----:B------:R-:W-:Y:S01]  /*3650*/  UMOV UR19, URZ ;  /* 0x000000ff00137c82 */ /* 0x000fe20008000000 */
[----:B------:R-:W-:Y:S01]  /*3660*/  UMOV UR6, URZ ;  /* 0x000000ff00067c82 */ /* 0x000fe20008000000 */
[----:B------:R-:W-:Y:S01]  /*3670*/  UMOV UR7, URZ ;  /* 0x000000ff00077c82 */ /* 0x000fe20008000000 */
[----:B------:R-:W-:Y:S01]  /*3680*/  UMOV UR4, UR22 ;  /* 0x0000001600047c82 */ /* 0x000fe20008000000 */
[----:B------:R-:W-:Y:S01]  /*3690*/  UMOV UR5, UR23 ;  /* 0x0000001700057c82 */ /* 0x000fe20008000000 */
[----:B------:R-:W-:Y:S01]  /*36a0*/  UMOV UR20, UR21 ;  /* 0x0000001500147c82 */ /* 0x000fe20008000000 */
[----:B------:R-:W-:Y:S01]  /*36b0*/  PRMT R51, RZ, 0x7610, R51 ;  /* 0x00007610ff337816 */ /* 0x000fe20000000033 */
[----:B------:R-:W-:Y:S01]  /*36c0*/  IMAD.MOV.U32 R32, RZ, RZ, 0x7fc00000 ;  /* 0x7fc00000ff207424 */ /* 0x000fe200078e00ff */
[----:B------:R-:W-:-:S04]  /*36d0*/  PRMT R7, R34, 0x7610, R7 ;  /* 0x0000761022077816 */ /* 0x000fc80000000007 */
[----:B------:R-:W-:Y:S05]  /*36e0*/  @!P0 BRA `(.L_x_145) ;  /* 0x0000000000ac8947 */ /* 0x000fea0003800000 */
[----:B------:R-:W-:-:S13]  /*36f0*/  LOP3.LUT P0, RZ, R0, 0xff, RZ, 0xc0, !PT ;  /* 0x000000ff00ff7812 */ /* 0x000fda000780c0ff */
[----:B------:R-:W-:Y:S05]  /*3700*/  @P0 BRA `(.L_x_149) ;  /* 0x0000000000700947 */ /* 0x000fea0003800000 */
[----:B------:R-:W5:Y:S01]  /*3710*/  F2F.F64.F32 R6, R6 ;  /* 0x0000000600067310 */ /* 0x000f620000201800 */
[----:B------:R-:W-:Y:S01]  /*3720*/  UIADD3 UR19, UPT, UPT, UR33, 0x1, URZ ;  /* 0x0000000121137890 */ /* 0x000fe2000fffe0ff */
[----:B------:R-:W-:Y:S01]  /*3730*/  UMOV UR4, UR22 ;  /* 0x0000001600047c82 */ /* 0x000fe20008000000 */
[----:B------:R-:W-:Y:S02]  /*3740*/  UMOV UR5, UR23 ;  /* 0x0000001700057c82 */ /* 0x000fe40008000000 */
[----:B------:R-:W-:Y:S01]  /*3750*/  UISETP.NE.AND UP1, UPT, UR19, UR30, UPT ;  /* 0x0000001e1300728c */ /* 0x000fe2000bf25270 */
[----:B------:R-:W-:Y:S01]  /*3760*/  UMOV UR20, UR21 ;  /* 0x0000001500147c82 */ /* 0x000fe20008000000 */
[----:B-----5:R-:W-:Y:S01]  /*3770*/  DADD R30, R6, UR24 ;  /* 0x00000018061e7e29 */ /* 0x020fe20008000000 */
[----:B------:R-:W-:-:S09]  /*3780*/  PRMT R7, R34, 0x7610, R7 ;  /* 0x0000761022077816 */ /* 0x000fd20000000007 */
[----:B------:R-:W-:Y:S02]  /*3790*/  R2UR UR6, R30 ;  /* 0x000000001e0672ca */ /* 0x000fe400000e0000 */
[----:B------:R-:W-:Y:S01]  /*37a0*/  R2UR UR7, R31 ;  /* 0x000000001f0772ca */ /* 0x000fe200000e0000 */
[----:B------:R-:W-:-:S14]  /*37b0*/  BRA.U UP1, `(.L_x_145) ;  /* 0x0000000101787547 */ /* 0x000fdc000b800000 */
[----:B------:R-:W-:Y:S01]  /*37c0*/  DMUL R16, R28, UR6 ;  /* 0x000000061c107c28 */ /* 0x000fe20008000000 */
[----:B------:R-:W-:Y:S01]  /*37d0*/  IMAD.MOV.U32 R51, RZ, RZ, 0x1 ;  /* 0x00000001ff337424 */ /* 0x000fe200078e00ff */
[----:B------:R-:W-:Y:S01]  /*37e0*/  PRMT R7, R34, 0x7610, R7 ;  /* 0x0000761022077816 */ /* 0x000fe20000000007 */
[----:B------:R-:W-:Y:S01]  /*37f0*/  UMOV UR4, UR22 ;  /* 0x0000001600047c82 */ /* 0x000fe20008000000 */
[----:B------:R-:W-:Y:S01]  /*3800*/  UMOV UR5, UR23 ;  /* 0x0000001700057c82 */ /* 0x000fe20008000000 */
[----:B------:R-:W-:Y:S01]  /*3810*/  UMOV UR20, UR21 ;  /* 0x0000001500147c82 */ /* 0x000fe20008000000 */
[----:B------:R0:W0:Y:S01]  /*3820*/  F2F.F32.F64 R32, R16 ;  /* 0x0000001000207310 */ /* 0x0000220000301000 */
[----:B------:R-:W-:Y:S01]  /*3830*/  UMOV UR19, UR30 ;  /* 0x0000001e00137c82 */ /* 0x000fe20008000000 */
        /* <DEDUP_REMOVED lines=8> */
[----:B------:R-:W-:Y:S05]  /*38c0*/  BRA `(.L_x_145) ;  /* 0x0000000000347947 */ /* 0x000fea0003800000 */
.L_x_149:
[----:B------:R-:W5:Y:S01]  /*38d0*/  F2F.F64.F32 R30, R6 ;  /* 0x00000006001e7310 */ /* 0x000f620000201800 */
[----:B------:R-:W-:Y:S01]  /*38e0*/  DADD R32, -R2, 1 ;  /* 0x3ff0000002207429 */ /* 0x000fe20000000100 */
[----:B------:R-:W-:Y:S01]  /*38f0*/  IMAD.MOV.U32 R51, RZ, RZ, 0x1 ;  /* 0x00000001ff337424 */ /* 0x000fe200078e00ff */
[----:B------:R-:W-:Y:S01]  /*3900*/  PRMT R7, R34, 0x7610, R7 ;  /* 0x0000761022077816 */ /* 0x000fe20000000007 */
[----:B------:R-:W-:Y:S01]  /*3910*/  UMOV UR4, UR22 ;  /* 0x0000001600047c82 */ /* 0x000fe20008000000 */
[----:B------:R-:W-:Y:S01]  /*3920*/  UMOV UR5, UR23 ;  /* 0x0000001700057c82 */ /* 0x000fe20008000000 */
[----:B------:R-:W-:Y:S01]  /*3930*/  UMOV UR6, UR24 ;  /* 0x0000001800067c82 */ /* 0x000fe20008000000 */
[----:B------:R-:W-:Y:S01]  /*3940*/  UMOV UR7, UR25 ;  /* 0x0000001900077c82 */ /* 0x000fe20008000000 */
[----:B------:R-:W-:Y:S01]  /*3950*/  UMOV UR20, UR21 ;  /* 0x0000001500147c82 */ /* 0x000fe20008000000 */
[----:B------:R-:W-:Y:S01]  /*3960*/  UMOV UR19, UR33 ;  /* 0x0000002100137c82 */ /* 0x000fe20008000000 */
[----:B-----5:R-:W-:-:S08]  /*3970*/  DMUL R30, R30, R2 ;  /* 0x000000021e1e7228 */ /* 0x020fd00000000000 */
[----:B------:R-:W-:-:S06]  /*3980*/  DFMA R16, R16, R32, R30 ;  /* 0x000000201010722b */ /* 0x000fcc000000001e */
[----:B------:R0:W0:Y:S05]  /*3990*/  F2F.F32.F64 R32, R16 ;  /* 0x0000001000207310 */ /* 0x00002a0000301000 */
.L_x_145:
[----:B------:R-:W-:-:S09]  /*39a0*/  UISETP.GE.AND UP1, UPT, UR40, UR32, UPT ;  /* 0x000000202800728c */ /* 0x000fd2000bf26270 */
[----:B------:R-:W-:Y:S05]  /*39b0*/  BRA.U !UP1, `(.L_x_150) ;  /* 0x0000000109787547 */ /* 0x000fea000b800000 */
[----:B01----:R-:W-:Y:S01]  /*39c0*/  FSETP.NE.AND P0, PT, |R32|, +INF , PT ;  /* 0x7f8000002000780b */ /* 0x003fe20003f05200 */
[----:B------:R-:W-:-:S03]  /*39d0*/  IMAD.U32 R31, RZ, RZ, UR40 ;  /* 0x00000028ff1f7e24 */ /* 0x000fc6000f8e00ff */
[----:B------:R-:W-:-:S13]  /*39e0*/  FSETP.NE.AND P0, PT, |R5|, +INF , P0 ;  /* 0x7f8000000500780b */ /* 0x000fda0000705200 */
[----:B------:R-:W-:-:S05]  /*39f0*/  @!P0 IMAD.WIDE.U32 R30, R31, 0x4, R26 ;  /* 0x000000041f1e8825 */ /* 0x000fca00078e001a */
[----:B------:R0:W-:Y:S01]  /*3a00*/  @!P0 STG.E desc[UR38][R30.64], R4 ;  /* 0x000000041e008986 */ /* 0x0001e2000c101926 */
[----:B------:R-:W-:Y:S05]  /*3a10*/  @!P0 BRA `(.L_x_150) ;  /* 0x0000000000608947 */ /* 0x000fea0003800000 */
[----:B------:R-:W-:Y:S01]  /*3a20*/  F2F.F64.F32 R32, R32 ;  /* 0x0000002000207310 */ /* 0x000fe20000201800 */
[----:B------:R-:W-:Y:S01]  /*3a30*/  UMOV UR22, 0x9ee75616 ;  /* 0x9ee7561600167882 */ /* 0x000fe20000000000 */
[----:B------:R-:W-:-:S06]  /*3a40*/  UMOV UR23, 0x3cd203af ;  /* 0x3cd203af00177882 */ /* 0x000fcc0000000000 */
[----:B0-----:R-:W0:Y:S02]  /*3a50*/  F2F.F64.F32 R30, R5 ;  /* 0x00000005001e7310 */ /* 0x001e240000201800 */
[----:B0-----:R-:W-:Y:S01]  /*3a60*/  DADD R30, R30, R32 ;  /* 0x000000001e1e7229 */ /* 0x001fe20000000020 */
[----:B------:R-:W-:-:S07]  /*3a70*/  IMAD.MOV.U32 R33, RZ, RZ, 0x7fc00000 ;  /* 0x7fc00000ff217424 */ /* 0x000fce00078e00ff */
[----:B------:R-:W-:-:S14]  /*3a80*/  DSETP.GTU.AND P0, PT, |R30|, UR22, PT ;  /* 0x000000161e007e2a */ /* 0x000fdc000bf0c200 */
[----:B------:R-:W-:Y:S05]  /*3a90*/  @!P0 BRA `(.L_x_151) ;  /* 0x0000000000348947 */ /* 0x000fea0003800000 */
[----:B------:R-:W0:Y:S08]  /*3aa0*/  F2F.F32.F64 R30, R30 ;  /* 0x0000001e001e7310 */ /* 0x000e300000301000 */
        /* <DEDUP_REMOVED lines=8> */
[----:B------:R-:W-:-:S07]  /*3b30*/  MOV R4, 0x3b50 ;  /* 0x00003b5000047802 */ /* 0x000fce0000000f00 */
[----:B--234-:R-:W-:Y:S05]  /*3b40*/  CALL.REL.NOINC `($__internal_7_$__cuda_sm3x_div_rn_noftz_f32_slowpath) ;  /* 0x0000000800cc7944 */ /* 0x01cfea0003c00000 */
[----:B------:R-:W-:-:S07]  /*3b50*/  IMAD.MOV.U32 R33, RZ, RZ, R0 ;  /* 0x000000ffff217224 */ /* 0x000fce00078e0000 */
.L_x_152:
[----:B------:R-:W-:-:S07]  /*3b60*/  FMUL R33, R33, 100 ;  /* 0x42c8000021217820 */ /* 0x000fce0000400000 */
.L_x_151:
[----:B------:R-:W-:-:S04]  /*3b70*/  IMAD.U32 R5, RZ, RZ, UR40 ;  /* 0x00000028ff057e24 */ /* 0x000fc8000f8e00ff */
[----:B------:R-:W-:-:S05]  /*3b80*/  IMAD.WIDE.U32 R4, R5, 0x4, R26 ;  /* 0x0000000405047825 */ /* 0x000fca00078e001a */
[----:B------:R0:W-:Y:S02]  /*3b90*/  STG.E desc[UR38][R4.64], R33 ;  /* 0x0000002104007986 */ /* 0x0001e4000c101926 */
.L_x_150:
[----:B------:R-:W-:Y:S05]  /*3ba0*/  BRA.U UP0, `(.L_x_153) ;  /* 0xffffffcd00007547 */ /* 0x000fea000b83ffff */
[----:B------:R-:W-:Y:S05]  /*3bb0*/  EXIT ;  /* 0x000000000000794d */ /* 0x000fea0003800000 */
        .weak           $__internal_4_$__cuda_sm20_dblrcp_rn_slowpath_v3
        .type           $__internal_4_$__cuda_sm20_dblrcp_rn_slowpath_v3,@function
        .size           $__internal_4_$__cuda_sm20_dblrcp_rn_slowpath_v3,($__internal_5_$__cuda_sm20_div_rn_f64_full - $__internal_4_$__cuda_sm20_dblrcp_rn_slowpath_v3)
$__internal_4_$__cuda_sm20_dblrcp_rn_slowpath_v3:
        /* <DEDUP_REMOVED lines=10> */
[----:B------:R-:W-:Y:S02]  /*3c60*/  VIADD R5, R3, 0xc0200000 ;  /* 0xc020000003057836 */ /* 0x000fe40000000000 */
[----:B------:R-:W-:Y:S02]  /*3c70*/  IMAD.MOV.U32 R4, RZ, RZ, R2 ;  /* 0x000000ffff047224 */ /* 0x000fe400078e0002 */
[----:B------:R-:W0:Y:S04]  /*3c80*/  MUFU.RCP64H R7, R5 ;  /* 0x0000000500077308 */ /* 0x000e280000001800 */
        /* <DEDUP_REMOVED lines=10> */
.L_x_156:
        /* <DEDUP_REMOVED lines=10> */
.L_x_154:
[----:B------:R-:W-:Y:S01]  /*3dd0*/  LOP3.LUT R5, R3, 0x80000, RZ, 0xfc, !PT ;  /* 0x0008000003057812 */ /* 0x000fe200078efcff */
[----:B------:R-:W-:-:S07]  /*3de0*/  IMAD.MOV.U32 R4, RZ, RZ, R2 ;  /* 0x000000ffff047224 */ /* 0x000fce00078e0002 */
.L_x_155:
[----:B------:R-:W-:Y:S01]  /*3df0*/  MOV R2, R11 ;  /* 0x0000000b00027202 */ /* 0x000fe20000000f00 */
[----:B------:R-:W-:Y:S02]  /*3e00*/  IMAD.MOV.U32 R3, RZ, RZ, 0x0 ;  /* 0x00000000ff037424 */ /* 0x000fe400078e00ff */
[----:B------:R-:W-:Y:S02]  /*3e10*/  IMAD.MOV.U32 R28, RZ, RZ, R4 ;  /* 0x000000ffff1c7224 */ /* 0x000fe400078e0004 */
[----:B------:R-:W-:Y:S01]  /*3e20*/  IMAD.MOV.U32 R29, RZ, RZ, R5 ;  /* 0x000000ffff1d7224 */ /* 0x000fe200078e0005 */
[----:B------:R-:W-:Y:S06]  /*3e30*/  RET.REL.NODEC R2 `(rvi_batch_f32) ;  /* 0xffffffc002707950 */ /* 0x000fec0003c3ffff */
        .weak           $__internal_5_$__cuda_sm20_div_rn_f64_full
        .type           $__internal_5_$__cuda_sm20_div_rn_f64_full,@function
        .size           $__internal_5_$__cuda_sm20_div_rn_f64_full,($__internal_6_$__cuda_sm20_dsqrt_rn_f64_mediumpath_v1 - $__internal_5_$__cuda_sm20_div_rn_f64_full)
$__internal_5_$__cuda_sm20_div_rn_f64_full:
[C---:B------:R-:W-:Y:S01]  /*3e40*/  FSETP.GEU.AND P0, PT, |R33|.reuse, 1.469367938527859385e-39, PT ;  /* 0x001000002100780b */ /* 0x040fe20003f0e200 */
[----:B------:R-:W-:Y:S01]  /*3e50*/  IMAD.MOV.U32 R34, RZ, RZ, 0x1 ;  /* 0x00000001ff227424 */ /* 0x000fe200078e00ff */
[C---:B------:R-:W-:Y:S01]  /*3e60*/  LOP3.LUT R30, R33.reuse, 0x800fffff, RZ, 0xc0, !PT ;  /* 0x800fffff211e7812 */ /* 0x040fe200078ec0ff */
[----:B------:R-:W-:Y:S01]  /*3e70*/  IMAD.MOV.U32 R49, RZ, RZ, 0x1ca00000 ;  /* 0x1ca00000ff317424 */ /* 0x000fe200078e00ff */
[----:B------:R-:W-:Y:S02]  /*3e80*/  LOP3.LUT R47, R33, 0x7ff00000, RZ, 0xc0, !PT ;  /* 0x7ff00000212f7812 */ /* 0x000fe400078ec0ff */
[----:B------:R-:W-:Y:S01]  /*3e90*/  LOP3.LUT R31, R30, 0x3ff00000, RZ, 0xfc, !PT ;  /* 0x3ff000001e1f7812 */ /* 0x000fe200078efcff */
[----:B------:R-:W-:-:S06]  /*3ea0*/  IMAD.MOV.U32 R30, RZ, RZ, R32 ;  /* 0x000000ffff1e7224 */ /* 0x000fcc00078e0020 */
[----:B------:R-:W-:-:S06]  /*3eb0*/  @!P0 DMUL R30, R32, 8.98846567431157953865e+307 ;  /* 0x7fe00000201e8828 */ /* 0x000fcc0000000000 */
[----:B------:R-:W0:Y:S02]  /*3ec0*/  MUFU.RCP64H R35, R31 ;  /* 0x0000001f00237308 */ /* 0x000e240000001800 */
[----:B0-----:R-:W-:-:S08]  /*3ed0*/  DFMA R40, R34, -R30, 1 ;  /* 0x3ff000002228742b */ /* 0x001fd0000000081e */
[----:B------:R-:W-:-:S08]  /*3ee0*/  DFMA R40, R40, R40, R40 ;  /* 0x000000282828722b */ /* 0x000fd00000000028 */
[----:B------:R-:W-:Y:S01]  /*3ef0*/  DFMA R40, R34, R40, R34 ;  /* 0x000000282228722b */ /* 0x000fe20000000022 */
[----:B------:R-:W-:Y:S02]  /*3f00*/  IMAD.MOV.U32 R35, RZ, RZ, R37 ;  /* 0x000000ffff237224 */ /* 0x000fe400078e0025 */
[----:B------:R-:W-:-:S03]  /*3f10*/  IMAD.MOV.U32 R34, RZ, RZ, R36 ;  /* 0x000000ffff227224 */ /* 0x000fc600078e0024 */
[----:B------:R-:W-:Y:S02]  /*3f20*/  LOP3.LUT R48, R35, 0x7ff00000, RZ, 0xc0, !PT ;  /* 0x7ff0000023307812 */ /* 0x000fe400078ec0ff */
[----:B------:R-:W-:Y:S01]  /*3f30*/  DFMA R38, R40, -R30, 1 ;  /* 0x3ff000002826742b */ /* 0x000fe2000000081e */
[----:B------:R-:W-:Y:S01]  /*3f40*/  IMAD.MOV.U32 R36, RZ, RZ, R34 ;  /* 0x000000ffff247224 */ /* 0x000fe200078e0022 */
[----:B------:R-:W-:Y:S01]  /*3f50*/  ISETP.GE.U32.AND P2, PT, R48, R47, PT ;  /* 0x0000002f3000720c */ /* 0x000fe20003f46070 */
[----:B------:R-:W-:-:S03]  /*3f60*/  IMAD.MOV.U32 R50, RZ, RZ, R48 ;  /* 0x000000ffff327224 */ /* 0x000fc600078e0030 */
[----:B------:R-:W-:Y:S02]  /*3f70*/  SEL R37, R49, 0x63400000, !P2 ;  /* 0x6340000031257807 */ /* 0x000fe40005000000 */
[----:B------:R-:W-:Y:S01]  /*3f80*/  DFMA R38, R40, R38, R40 ;  /* 0x000000262826722b */ /* 0x000fe20000000028 */
[----:B------:R-:W-:Y:S02]  /*3f90*/  FSETP.GEU.AND P2, PT, |R35|, 1.469367938527859385e-39, PT ;  /* 0x001000002300780b */ /* 0x000fe40003f4e200 */
[----:B------:R-:W-:-:S11]  /*3fa0*/  LOP3.LUT R37, R37, 0x800fffff, R35, 0xf8, !PT ;  /* 0x800fffff25257812 */ /* 0x000fd600078ef823 */
[----:B------:R-:W-:Y:S05]  /*3fb0*/  @P2 BRA `(.L_x_157) ;  /* 0x0000000000202947 */ /* 0x000fea0003800000 */
[----:B------:R-:W-:Y:S01]  /*3fc0*/  LOP3.LUT R41, R33, 0x7ff00000, RZ, 0xc0, !PT ;  /* 0x7ff0000021297812 */ /* 0x000fe200078ec0ff */
[----:B------:R-:W-:-:S03]  /*3fd0*/  IMAD.MOV.U32 R40, RZ, RZ, RZ ;  /* 0x000000ffff287224 */ /* 0x000fc600078e00ff */
[----:B------:R-:W-:-:S04]  /*3fe0*/  ISETP.GE.U32.AND P2, PT, R48, R41, PT ;  /* 0x000000293000720c */ /* 0x000fc80003f46070 */
[----:B------:R-:W-:-:S04]  /*3ff0*/  SEL R41, R49, 0x63400000, !P2 ;  /* 0x6340000031297807 */ /* 0x000fc80005000000 */
[----:B------:R-:W-:-:S04]  /*4000*/  LOP3.LUT R41, R41, 0x80000000, R35, 0xf8, !PT ;  /* 0x8000000029297812 */ /* 0x000fc800078ef823 */
[----:B------:R-:W-:-:S06]  /*4010*/  LOP3.LUT R41, R41, 0x100000, RZ, 0xfc, !PT ;  /* 0x0010000029297812 */ /* 0x000fcc00078efcff */
[----:B------:R-:W-:-:S10]  /*4020*/  DFMA R36, R36, 2, -R40 ;  /* 0x400000002424782b */ /* 0x000fd40000000828 */
[----:B------:R-:W-:-:S07]  /*4030*/  LOP3.LUT R50, R37, 0x7ff00000, RZ, 0xc0, !PT ;  /* 0x7ff0000025327812 */ /* 0x000fce00078ec0ff */
.L_x_157:
[----:B------:R-:W-:Y:S01]  /*4040*/  DMUL R40, R38, R36 ;  /* 0x0000002426287228 */ /* 0x000fe20000000000 */
[----:B------:R-:W-:-:S07]  /*4050*/  @!P0 LOP3.LUT R47, R31, 0x7ff00000, RZ, 0xc0, !PT ;  /* 0x7ff000001f2f8812 */ /* 0x000fce00078ec0ff */
[----:B------:R-:W-:-:S08]  /*4060*/  DFMA R42, R40, -R30, R36 ;  /* 0x8000001e282a722b */ /* 0x000fd00000000024 */
[----:B------:R-:W-:Y:S01]  /*4070*/  DFMA R42, R38, R42, R40 ;  /* 0x0000002a262a722b */ /* 0x000fe20000000028 */
[----:B------:R-:W-:-:S05]  /*4080*/  VIADD R38, R50, 0xffffffff ;  /* 0xffffffff32267836 */ /* 0x000fca0000000000 */
[----:B------:R-:W-:Y:S01]  /*4090*/  ISETP.GT.U32.AND P0, PT, R38, 0x7feffffe, PT ;  /* 0x7feffffe2600780c */ /* 0x000fe20003f04070 */
[----:B------:R-:W-:-:S05]  /*40a0*/  VIADD R38, R47, 0xffffffff ;  /* 0xffffffff2f267836 */ /* 0x000fca0000000000 */
[----:B------:R-:W-:-:S13]  /*40b0*/  ISETP.GT.U32.OR P0, PT, R38, 0x7feffffe, P0 ;  /* 0x7feffffe2600780c */ /* 0x000fda0000704470 */
[----:B------:R-:W-:Y:S05]  /*40c0*/  @P0 BRA `(.L_x_158) ;  /* 0x00000000006c0947 */ /* 0x000fea0003800000 */
[----:B------:R-:W-:-:S04]  /*40d0*/  LOP3.LUT R35, R33, 0x7ff00000, RZ, 0xc0, !PT ;  /* 0x7ff0000021237812 */ /* 0x000fc800078ec0ff */
[CC--:B------:R-:W-:Y:S02]  /*40e0*/  VIADDMNMX R34, R48.reuse, -R35.reuse, 0xb9600000, !PT ;  /* 0xb960000030227446 */ /* 0x0c0fe40007800923 */
[----:B------:R-:W-:Y:S02]  /*40f0*/  ISETP.GE.U32.AND P0, PT, R48, R35, PT ;  /* 0x000000233000720c */ /* 0x000fe40003f06070 */
[----:B------:R-:W-:Y:S02]  /*4100*/  VIMNMX R34, PT, PT, R34, 0x46a00000, PT ;  /* 0x46a0000022227848 */ /* 0x000fe40003fe0100 */
[----:B------:R-:W-:-:S05]  /*4110*/  SEL R49, R49, 0x63400000, !P0 ;  /* 0x6340000031317807 */ /* 0x000fca0004000000 */
[----:B------:R-:W-:Y:S02]  /*4120*/  IMAD.IADD R40, R34, 0x1, -R49 ;  /* 0x0000000122287824 */ /* 0x000fe400078e0a31 */
[----:B------:R-:W-:Y:S02]  /*4130*/  IMAD.MOV.U32 R34, RZ, RZ, RZ ;  /* 0x000000ffff227224 */ /* 0x000fe400078e00ff */
        /* <DEDUP_REMOVED lines=11> */
[----:B------:R-:W-:Y:S01]  /*41f0*/  DMUL.RP R34, R42, R34 ;  /* 0x000000222a227228 */ /* 0x000fe20000008000 */
[----:B------:R-:W-:-:S06]  /*4200*/  IMAD.MOV.U32 R30, RZ, RZ, RZ ;  /* 0x000000ffff1e7224 */ /* 0x000fcc00078e00ff */
[----:B------:R-:W-:-:S03]  /*4210*/  DFMA R30, R38, -R30, R42 ;  /* 0x8000001e261e722b */ /* 0x000fc6000000002a */
[----:B------:R-:W-:-:S03]  /*4220*/  LOP3.LUT R33, R35, R33, RZ, 0x3c, !PT ;  /* 0x0000002123217212 */ /* 0x000fc600078e3cff */
[----:B------:R-:W-:-:S04]  /*4230*/  IADD3 R30, PT, PT, -R40, -0x43300000, RZ ;  /* 0xbcd00000281e7810 */ /* 0x000fc80007ffe1ff */
[----:B------:R-:W-:-:S04]  /*4240*/  FSETP.NEU.AND P0, PT, |R31|, R30, PT ;  /* 0x0000001e1f00720b */ /* 0x000fc80003f0d200 */
[----:B------:R-:W-:Y:S02]  /*4250*/  FSEL R38, R34, R38, !P0 ;  /* 0x0000002622267208 */ /* 0x000fe40004000000 */
[----:B------:R-:W-:Y:S01]  /*4260*/  FSEL R39, R33, R39, !P0 ;  /* 0x0000002721277208 */ /* 0x000fe20004000000 */
[----:B------:R-:W-:Y:S06]  /*4270*/  BRA `(.L_x_159) ;  /* 0x0000000000547947 */ /* 0x000fec0003800000 */
.L_x_158:
[----:B------:R-:W-:-:S14]  /*4280*/  DSETP.NAN.AND P0, PT, R34, R34, PT ;  /* 0x000000222200722a */ /* 0x000fdc0003f08000 */
[----:B------:R-:W-:Y:S05]  /*4290*/  @P0 BRA `(.L_x_160) ;  /* 0x0000000000440947 */ /* 0x000fea0003800000 */
[----:B------:R-:W-:-:S14]  /*42a0*/  DSETP.NAN.AND P0, PT, R32, R32, PT ;  /* 0x000000202000722a */ /* 0x000fdc0003f08000 */
[----:B------:R-:W-:Y:S05]  /*42b0*/  @P0 BRA `(.L_x_161) ;  /* 0x0000000000300947 */ /* 0x000fea0003800000 */
[----:B------:R-:W-:Y:S01]  /*42c0*/  ISETP.NE.AND P0, PT, R50, R47, PT ;  /* 0x0000002f3200720c */ /* 0x000fe20003f05270 */
[----:B------:R-:W-:Y:S01]  /*42d0*/  IMAD.MOV.U32 R38, RZ, RZ, 0x0 ;  /* 0x00000000ff267424 */ /* 0x000fe200078e00ff */
[----:B------:R-:W-:-:S11]  /*42e0*/  MOV R39, 0xfff80000 ;  /* 0xfff8000000277802 */ /* 0x000fd60000000f00 */
[----:B------:R-:W-:Y:S05]  /*42f0*/  @!P0 BRA `(.L_x_159) ;  /* 0x0000000000348947 */ /* 0x000fea0003800000 */
[----:B------:R-:W-:Y:S02]  /*4300*/  ISETP.NE.AND P0, PT, R50, 0x7ff00000, PT ;  /* 0x7ff000003200780c */ /* 0x000fe40003f05270 */
[----:B------:R-:W-:Y:S02]  /*4310*/  LOP3.LUT R39, R35, 0x80000000, R33, 0x48, !PT ;  /* 0x8000000023277812 */ /* 0x000fe400078e4821 */
[----:B------:R-:W-:-:S13]  /*4320*/  ISETP.EQ.OR P0, PT, R47, RZ, !P0 ;  /* 0x000000ff2f00720c */ /* 0x000fda0004702670 */
[----:B------:R-:W-:Y:S01]  /*4330*/  @P0 LOP3.LUT R30, R39, 0x7ff00000, RZ, 0xfc, !PT ;  /* 0x7ff00000271e0812 */ /* 0x000fe200078efcff */
[----:B------:R-:W-:Y:S02]  /*4340*/  @!P0 IMAD.MOV.U32 R38, RZ, RZ, RZ ;  /* 0x000000ffff268224 */ /* 0x000fe400078e00ff */
[----:B------:R-:W-:Y:S02]  /*4350*/  @P0 IMAD.MOV.U32 R38, RZ, RZ, RZ ;  /* 0x000000ffff260224 */ /* 0x000fe400078e00ff */
[----:B------:R-:W-:Y:S01]  /*4360*/  @P0 IMAD.MOV.U32 R39, RZ, RZ, R30 ;  /* 0x000000ffff270224 */ /* 0x000fe200078e001e */
[----:B------:R-:W-:Y:S06]  /*4370*/  BRA `(.L_x_159) ;  /* 0x0000000000147947 */ /* 0x000fec0003800000 */
.L_x_161:
[----:B------:R-:W-:Y:S01]  /*4380*/  LOP3.LUT R39, R33, 0x80000, RZ, 0xfc, !PT ;  /* 0x0008000021277812 */ /* 0x000fe200078efcff */
[----:B------:R-:W-:Y:S01]  /*4390*/  IMAD.MOV.U32 R38, RZ, RZ, R32 ;  /* 0x000000ffff267224 */ /* 0x000fe200078e0020 */
[----:B------:R-:W-:Y:S06]  /*43a0*/  BRA `(.L_x_159) ;  /* 0x0000000000087947 */ /* 0x000fec0003800000 */
.L_x_160:
[----:B------:R-:W-:Y:S01]  /*43b0*/  LOP3.LUT R39, R35, 0x80000, RZ, 0xfc, !PT ;  /* 0x0008000023277812 */ /* 0x000fe200078efcff */
[----:B------:R-:W-:-:S07]  /*43c0*/  IMAD.MOV.U32 R38, RZ, RZ, R34 ;  /* 0x000000ffff267224 */ /* 0x000fce00078e0022 */
.L_x_159:
[----:B------:R-:W-:Y:S02]  /*43d0*/  IMAD.MOV.U32 R47, RZ, RZ, 0x0 ;  /* 0x00000000ff2f7424 */ /* 0x000fe400078e00ff */
[----:B------:R-:W-:Y:S02]  /*43e0*/  IMAD.MOV.U32 R30, RZ, RZ, R38 ;  /* 0x000000ffff1e7224 */ /* 0x000fe400078e0026 */
[----:B------:R-:W-:Y:S01]  /*43f0*/  IMAD.MOV.U32 R31, RZ, RZ, R39 ;  /* 0x000000ffff1f7224 */ /* 0x000fe200078e0027 */
[----:B------:R-:W-:Y:S06]  /*4400*/  RET.REL.NODEC R46 `(rvi_batch_f32) ;  /* 0xffffffb82efc7950 */ /* 0x000fec0003c3ffff */
        .weak           $__internal_6_$__cuda_sm20_dsqrt_rn_f64_mediumpath_v1
        .type           $__internal_6_$__cuda_sm20_dsqrt_rn_f64_mediumpath_v1,@function
        .size           $__internal_6_$__cuda_sm20_dsqrt_rn_f64_mediumpath_v1,($__internal_7_$__cuda_sm3x_div_rn_noftz_f32_slowpath - $__internal_6_$__cuda_sm20_dsqrt_rn_f64_mediumpath_v1)
$__internal_6_$__cuda_sm20_dsqrt_rn_f64_mediumpath_v1:
[----:B------:R-:W-:-:S13]  /*4410*/  ISETP.GE.U32.AND P0, PT, R40, -0x3400000, PT ;  /* 0xfcc000002800780c */ /* 0x000fda0003f06070 */
        /* <DEDUP_REMOVED lines=9> */
.L_x_162:
[----:B------:R-:W-:-:S14]  /*44b0*/  DSETP.NE.AND P0, PT, R32, RZ, PT ;  /* 0x000000ff2000722a */ /* 0x000fdc0003f05000 */
[----:B------:R-:W-:Y:S05]  /*44c0*/  @!P0 BRA `(.L_x_164) ;  /* 0x0000000000588947 */ /* 0x000fea0003800000 */
[----:B------:R-:W-:-:S13]  /*44d0*/  ISETP.GE.AND P0, PT, R33, RZ, PT ;  /* 0x000000ff2100720c */ /* 0x000fda0003f06270 */
[----:B------:R-:W-:Y:S02]  /*44e0*/  @!P0 IMAD.MOV.U32 R30, RZ, RZ, 0x0 ;  /* 0x00000000ff1e8424 */ /* 0x000fe400078e00ff */
[----:B------:R-:W-:Y:S01]  /*44f0*/  @!P0 IMAD.MOV.U32 R31, RZ, RZ, -0x80000 ;  /* 0xfff80000ff1f8424 */ /* 0x000fe200078e00ff */
[----:B------:R-:W-:Y:S06]  /*4500*/  @!P0 BRA `(.L_x_163) ;  /* 0x00000000004c8947 */ /* 0x000fec0003800000 */
[----:B------:R-:W-:-:S13]  /*4510*/  ISETP.GT.AND P0, PT, R33, 0x7fefffff, PT ;  /* 0x7fefffff2100780c */ /* 0x000fda0003f04270 */
[----:B------:R-:W-:Y:S05]  /*4520*/  @P0 BRA `(.L_x_164) ;  /* 0x0000000000400947 */ /* 0x000fea0003800000 */
[----:B------:R-:W-:Y:S01]  /*4530*/  DMUL R36, R32, 8.11296384146066816958e+31 ;  /* 0x4690000020247828 */ /* 0x000fe20000000000 */
[----:B------:R-:W-:Y:S02]  /*4540*/  IMAD.MOV.U32 R30, RZ, RZ, RZ ;  /* 0x000000ffff1e7224 */ /* 0x000fe400078e00ff */
[----:B------:R-:W-:Y:S02]  /*4550*/  IMAD.MOV.U32 R34, RZ, RZ, 0x0 ;  /* 0x00000000ff227424 */ /* 0x000fe400078e00ff */
[----:B------:R-:W-:Y:S01]  /*4560*/  IMAD.MOV.U32 R35, RZ, RZ, 0x3fd80000 ;  /* 0x3fd80000ff237424 */ /* 0x000fe200078e00ff */
        /* <DEDUP_REMOVED lines=10> */
[----:B------:R-:W-:Y:S01]  /*4610*/  VIADD R31, R31, 0xfcb00000 ;  /* 0xfcb000001f1f7836 */ /* 0x000fe20000000000 */
[----:B------:R-:W-:Y:S06]  /*4620*/  BRA `(.L_x_163) ;  /* 0x0000000000047947 */ /* 0x000fec0003800000 */
.L_x_164:
[----:B------:R-:W-:-:S11]  /*4630*/  DADD R30, R32, R32 ;  /* 0x00000000201e7229 */ /* 0x000fd60000000020 */
.L_x_163:
[----:B------:R-:W-:Y:S01]  /*4640*/  MOV R39, 0x0 ;  /* 0x0000000000277802 */ /* 0x000fe20000000f00 */
[----:B------:R-:W-:Y:S02]  /*4650*/  IMAD.MOV.U32 R40, RZ, RZ, R30 ;  /* 0x000000ffff287224 */ /* 0x000fe400078e001e */
[----:B------:R-:W-:Y:S01]  /*4660*/  IMAD.MOV.U32 R41, RZ, RZ, R31 ;  /* 0x000000ffff297224 */ /* 0x000fe200078e001f */
[----:B------:R-:W-:Y:S06]  /*4670*/  RET.REL.NODEC R38 `(rvi_batch_f32) ;  /* 0xffffffb826607950 */ /* 0x000fec0003c3ffff */
        .weak           $__internal_7_$__cuda_sm3x_div_rn_noftz_f32_slowpath
        .type           $__internal_7_$__cuda_sm3x_div_rn_noftz_f32_slowpath,@function
        .size           $__internal_7_$__cuda_sm3x_div_rn_noftz_f32_slowpath,(.L_x_181 - $__internal_7_$__cuda_sm3x_div_rn_noftz_f32_slowpath)
$__internal_7_$__cuda_sm3x_div_rn_noftz_f32_slowpath:
[----:B------:R-:W-:Y:S02]  /*4680*/  SHF.R.U32.HI R6, RZ, 0x17, R30 ;  /* 0x00000017ff067819 */ /* 0x000fe4000001161e */
[----:B------:R-:W-:Y:S02]  /*4690*/  SHF.R.U32.HI R0, RZ, 0x17, R5 ;  /* 0x00000017ff007819 */ /* 0x000fe40000011605 */
[----:B------:R-:W-:Y:S02]  /*46a0*/  LOP3.LUT R37, R6, 0xff, RZ, 0xc0, !PT ;  /* 0x000000ff06257812 */ /* 0x000fe400078ec0ff */
[----:B------:R-:W-:-:S03]  /*46b0*/  LOP3.LUT R34, R0, 0xff, RZ, 0xc0, !PT ;  /* 0x000000ff00227812 */ /* 0x000fc600078ec0ff */
        /* <DEDUP_REMOVED lines=25> */
[----:B------:R-:W-:Y:S02]  /*4850*/  @P0 IMAD.MOV.U32 R6, RZ, RZ, RZ ;  /* 0x000000ffff060224 */ /* 0x000fe400078e00ff */
[----:B------:R-:W-:Y:S01]  /*4860*/  @!P0 FFMA R5, R5, 1.84467440737095516160e+19, RZ ;  /* 0x5f80000005058823 */ /* 0x000fe200000000ff */
[----:B------:R-:W-:Y:S02]  /*4870*/  @!P0 IMAD.MOV.U32 R6, RZ, RZ, -0x40 ;  /* 0xffffffc0ff068424 */ /* 0x000fe400078e00ff */
[----:B------:R-:W-:Y:S02]  /*4880*/  @!P1 FFMA R30, R0, 1.84467440737095516160e+19, RZ ;  /* 0x5f800000001e9823 */ /* 0x000fe400000000ff */
[----:B------:R-:W-:-:S07]  /*4890*/  @!P1 VIADD R6, R6, 0x40 ;  /* 0x0000004006069836 */ /* 0x000fce0000000000 */
.L_x_165:
[----:B------:R-:W-:-:S05]  /*48a0*/  LEA R31, R37, 0xc0800000, 0x17 ;  /* 0xc0800000251f7811 */ /* 0x000fca00078eb8ff */
[----:B------:R-:W-:Y:S02]  /*48b0*/  IMAD.IADD R31, R30, 0x1, -R31 ;  /* 0x000000011e1f7824 */ /* 0x000fe400078e0a1f */
[----:B------:R-:W-:Y:S02]  /*48c0*/  VIADD R30, R34, 0xffffff81 ;  /* 0xffffff81221e7836 */ /* 0x000fe40000000000 */
[----:B------:R0:W1:Y:S01]  /*48d0*/  MUFU.RCP R32, R31 ;  /* 0x0000001f00207308 */ /* 0x0000620000001000 */
[----:B------:R-:W-:Y:S01]  /*48e0*/  FADD.FTZ R33, -R31, -RZ ;  /* 0x800000ff1f217221 */ /* 0x000fe20000010100 */
[C---:B------:R-:W-:Y:S01]  /*48f0*/  IMAD R0, R30.reuse, -0x800000, R5 ;  /* 0xff8000001e007824 */ /* 0x040fe200078e0205 */
[----:B0-----:R-:W-:-:S05]  /*4900*/  IADD3 R31, PT, PT, R30, 0x7f, -R37 ;  /* 0x0000007f1e1f7810 */ /* 0x001fca0007ffe825 */
[----:B------:R-:W-:Y:S02]  /*4910*/  IMAD.IADD R31, R31, 0x1, R6 ;  /* 0x000000011f1f7824 */ /* 0x000fe400078e0206 */
[----:B-1----:R-:W-:-:S04]  /*4920*/  FFMA R35, R32, R33, 1 ;  /* 0x3f80000020237423 */ /* 0x002fc80000000021 */
[----:B------:R-:W-:-:S04]  /*4930*/  FFMA R34, R32, R35, R32 ;  /* 0x0000002320227223 */ /* 0x000fc80000000020 */
[----:B------:R-:W-:-:S04]  /*4940*/  FFMA R5, R0, R34, RZ ;  /* 0x0000002200057223 */ /* 0x000fc800000000ff */
[----:B------:R-:W-:-:S04]  /*4950*/  FFMA R32, R33, R5, R0 ;  /* 0x0000000521207223 */ /* 0x000fc80000000000 */
[----:B------:R-:W-:-:S04]  /*4960*/  FFMA R35, R34, R32, R5 ;  /* 0x0000002022237223 */ /* 0x000fc80000000005 */
[----:B------:R-:W-:-:S04]  /*4970*/  FFMA R32, R33, R35, R0 ;  /* 0x0000002321207223 */ /* 0x000fc80000000000 */
[----:B------:R-:W-:-:S05]  /*4980*/  FFMA R0, R34, R32, R35 ;  /* 0x0000002022007223 */ /* 0x000fca0000000023 */
[----:B------:R-:W-:-:S04]  /*4990*/  SHF.R.U32.HI R5, RZ, 0x17, R0 ;  /* 0x00000017ff057819 */ /* 0x000fc80000011600 */
[----:B------:R-:W-:-:S05]  /*49a0*/  LOP3.LUT R5, R5, 0xff, RZ, 0xc0, !PT ;  /* 0x000000ff05057812 */ /* 0x000fca00078ec0ff */
[----:B------:R-:W-:-:S04]  /*49b0*/  IMAD.IADD R33, R5, 0x1, R31 ;  /* 0x0000000105217824 */ /* 0x000fc800078e021f */
        /* <DEDUP_REMOVED lines=12> */
[CCC-:B------:R-:W-:Y:S01]  /*4a80*/  FFMA.RM R6, R34.reuse, R32.reuse, R35.reuse ;  /* 0x0000002022067223 */ /* 0x1c0fe20000004023 */
[----:B------:R-:W-:Y:S02]  /*4a90*/  ISETP.NE.AND P2, PT, R33, RZ, PT ;  /* 0x000000ff2100720c */ /* 0x000fe40003f45270 */
[----:B------:R-:W-:Y:S01]  /*4aa0*/  LOP3.LUT R30, R5, 0x7fffff, RZ, 0xc0, !PT ;  /* 0x007fffff051e7812 */ /* 0x000fe200078ec0ff */
[----:B------:R-:W-:Y:S01]  /*4ab0*/  FFMA.RP R5, R34, R32, R35 ;  /* 0x0000002022057223 */ /* 0x000fe20000008023 */
[----:B------:R-:W-:Y:S01]  /*4ac0*/  IMAD.MOV R32, RZ, RZ, -R33 ;  /* 0x000000ffff207224 */ /* 0x000fe200078e0a21 */
[----:B------:R-:W-:Y:S02]  /*4ad0*/  ISETP.NE.AND P1, PT, R33, RZ, PT ;  /* 0x000000ff2100720c */ /* 0x000fe40003f25270 */
[----:B------:R-:W-:-:S02]  /*4ae0*/  LOP3.LUT R30, R30, 0x800000, RZ, 0xfc, !PT ;  /* 0x008000001e1e7812 */ /* 0x000fc400078efcff */
[----:B------:R-:W-:Y:S02]  /*4af0*/  FSETP.NEU.FTZ.AND P0, PT, R5, R6, PT ;  /* 0x000000060500720b */ /* 0x000fe40003f1d000 */
[----:B------:R-:W-:Y:S02]  /*4b00*/  SHF.L.U32 R31, R30, R31, RZ ;  /* 0x0000001f1e1f7219 */ /* 0x000fe400000006ff */
[----:B------:R-:W-:Y:S02]  /*4b10*/  SEL R5, R32, RZ, P2 ;  /* 0x000000ff20057207 */ /* 0x000fe40001000000 */
[----:B------:R-:W-:Y:S02]  /*4b20*/  ISETP.NE.AND P1, PT, R31, RZ, P1 ;  /* 0x000000ff1f00720c */ /* 0x000fe40000f25270 */
[----:B------:R-:W-:Y:S02]  /*4b30*/  SHF.R.U32.HI R5, RZ, R5, R30 ;  /* 0x00000005ff057219 */ /* 0x000fe4000001161e */
[----:B------:R-:W-:-:S02]  /*4b40*/  PLOP3.LUT P0, PT, P0, P1, PT, 0xf8, 0x8f ;  /* 0x00000000008f781c */ /* 0x000fc40000703f70 */
[----:B------:R-:W-:Y:S02]  /*4b50*/  SHF.R.U32.HI R31, RZ, 0x1, R5 ;  /* 0x00000001ff1f7819 */ /* 0x000fe40000011605 */
[----:B------:R-:W-:-:S04]  /*4b60*/  SEL R6, RZ, 0x1, !P0 ;  /* 0x00000001ff067807 */ /* 0x000fc80004000000 */
[----:B------:R-:W-:-:S04]  /*4b70*/  LOP3.LUT R6, R6, 0x1, R31, 0xf8, !PT ;  /* 0x0000000106067812 */ /* 0x000fc800078ef81f */
[----:B------:R-:W-:-:S05]  /*4b80*/  LOP3.LUT R6, R6, R5, RZ, 0xc0, !PT ;  /* 0x0000000506067212 */ /* 0x000fca00078ec0ff */
[----:B------:R-:W-:-:S05]  /*4b90*/  IMAD.IADD R31, R31, 0x1, R6 ;  /* 0x000000011f1f7824 */ /* 0x000fca00078e0206 */
[----:B------:R-:W-:Y:S01]  /*4ba0*/  LOP3.LUT R0, R31, R0, RZ, 0xfc, !PT ;  /* 0x000000001f007212 */ /* 0x000fe200078efcff */
[----:B------:R-:W-:Y:S06]  /*4bb0*/  BRA `(.L_x_172) ;  /* 0x0000000000347947 */ /* 0x000fec0003800000 */
.L_x_171:
[----:B------:R-:W-:-:S04]  /*4bc0*/  LOP3.LUT R0, R0, 0x80000000, RZ, 0xc0, !PT ;  /* 0x8000000000007812 */ /* 0x000fc800078ec0ff */
[----:B------:R-:W-:Y:S01]  /*4bd0*/  LOP3.LUT R0, R0, 0x7f800000, RZ, 0xfc, !PT ;  /* 0x7f80000000007812 */ /* 0x000fe200078efcff */
[----:B------:R-:W-:Y:S06]  /*4be0*/  BRA `(.L_x_172) ;  /* 0x0000000000287947 */ /* 0x000fec0003800000 */
.L_x_170:
[----:B------:R-:W-:Y:S01]  /*4bf0*/  IMAD R0, R31, 0x800000, R0 ;  /* 0x008000001f007824 */ /* 0x000fe200078e0200 */
[----:B------:R-:W-:Y:S06]  /*4c00*/  BRA `(.L_x_172) ;  /* 0x0000000000207947 */ /* 0x000fec0003800000 */
.L_x_169:
[----:B------:R-:W-:-:S04]  /*4c10*/  LOP3.LUT R0, R30, 0x80000000, R5, 0x48, !PT ;  /* 0x800000001e007812 */ /* 0x000fc800078e4805 */
[----:B------:R-:W-:Y:S01]  /*4c20*/  LOP3.LUT R0, R0, 0x7f800000, RZ, 0xfc, !PT ;  /* 0x7f80000000007812 */ /* 0x000fe200078efcff */
[----:B------:R-:W-:Y:S06]  /*4c30*/  BRA `(.L_x_172) ;  /* 0x0000000000147947 */ /* 0x000fec0003800000 */
.L_x_168:
[----:B------:R-:W-:Y:S01]  /*4c40*/  LOP3.LUT R0, R30, 0x80000000, R5, 0x48, !PT ;  /* 0x800000001e007812 */ /* 0x000fe200078e4805 */
[----:B------:R-:W-:Y:S06]  /*4c50*/  BRA `(.L_x_172) ;  /* 0x00000000000c7947 */ /* 0x000fec0003800000 */
.L_x_167:
[----:B------:R-:W0:Y:S01]  /*4c60*/  MUFU.RSQ R0, -QNAN ;  /* 0xffc0000000007908 */ /* 0x000e220000001400 */
[----:B------:R-:W-:Y:S05]  /*4c70*/  BRA `(.L_x_172) ;  /* 0x0000000000047947 */ /* 0x000fea0003800000 */
.L_x_166:
[----:B------:R-:W-:-:S07]  /*4c80*/  FADD.FTZ R0, R5, R0 ;  /* 0x0000000005007221 */ /* 0x000fce0000010000 */
.L_x_172:
[----:B------:R-:W-:-:S04]  /*4c90*/  IMAD.MOV.U32 R5, RZ, RZ, 0x0 ;  /* 0x00000000ff057424 */ /* 0x000fc800078e00ff */
[----:B0-----:R-:W-:Y:S05]  /*4ca0*/  RET.REL.NODEC R4 `(rvi_batch_f32) ;  /* 0xffffffb004d47950 */ /* 0x001fea0003c3ffff */
.L_x_173:
        /* <DEDUP_REMOVED lines=13> */
.L_x_181:


//--------------------- .nv.shared.rvi_many_series_one_param_f32 --------------------------
	.section	.nv.shared.rvi_many_series_one_param_f32,"aw",@nobits
	.sectionflags	@""
	.align	16
	.zero		1024


//--------------------- .nv.shared.reserved.0     --------------------------
	.section	.nv.shared.reserved.0,"aw",@nobits
	.weak		__nv_reservedSMEM_offset_0_alias
	.size		__nv_reservedSMEM_offset_0_alias, 0, 64
	.other		__nv_reservedSMEM_offset_0_alias,@"STO_CUDA_RESERVED_SHARED STV_DEFAULT"
__nv_reservedSMEM_offset_0_alias:
	.zero		0
	.zero		64


//--------------------- .nv.shared.rvi_batch_f32  --------------------------
	.section	.nv.shared.rvi_batch_f32,"aw",@nobits
	.sectionflags	@""
	.align	16
	.zero		1024


//--------------------- .nv.constant0.rvi_many_series_one_param_f32 --------------------------
	.section	.nv.constant0.rvi_many_series_one_param_f32,"a",@progbits
	.sectionflags	@""
	.align	4
.nv.constant0.rvi_many_series_one_param_f32:
	.zero		944


//--------------------- .nv.constant0.rvi_batch_f32 --------------------------
	.section	.nv.constant0.rvi_batch_f32,"a",@progbits
	.sectionflags	@""
	.align	4
.nv.constant0.rvi_batch_f32:
	.zero		968


//--------------------- SYMBOLS --------------------------

	.type		.nv.reservedSmem.offset0,@object
	.size		.nv.reservedSmem.offset0,0x4
	.type		.nv.reservedSmem.cap,@object
	.size		.nv.reservedSmem.cap,0x4
